	.target	sm_90a

	.elftype	@"ET_EXEC"


//--------------------- .note.nv.tkinfo           --------------------------
	.section	.note.nv.tkinfo,"",@"SHT_NOTE"
	.sectionflags	@"SHF_NOTE_NV_TKINFO"
	.tkinfo
        /*0018*/ 	.word	0x00000002
        /*0030*/ 	.string	""
        /*0030*/ 	.string	"ptxas"
        /*0030*/ 	.string	"Cuda compilation tools, release 13.0, V13.0.88"
        /*0030*/ 	.string	"Build cuda_13.0.r13.0/compiler.36424714_0"
        /*0030*/ 	.string	"-arch sm_90a -m 64 "



//--------------------- .note.nv.cuinfo           --------------------------
	.section	.note.nv.cuinfo,"",@"SHT_NOTE"
	.sectionflags	@"SHF_NOTE_NV_CUINFO"
        /*0018*/ 	.short	0x0002
        /*001a*/ 	.short	0x005a
        /*001c*/ 	.short	0x0082
	.zero		2


//--------------------- .nv.info                  --------------------------
	.section	.nv.info,"",@"SHT_CUDA_INFO"
	.align	4


	//----- nvinfo : EIATTR_REGCOUNT
	.align		4
        /*0000*/ 	.byte	0x04, 0x2f
        /*0002*/ 	.short	(.L_15 - .L_14)
	.align		4
.L_14:
        /*0004*/ 	.word	index@(_ZN7cutlass13device_kernelINS_4gemm6kernel13GemmUniversalIN4cute5tupleIJiiiiEEENS1_10collective13CollectiveMmaINS1_34MainloopSm90TmaGmmaWarpSpecializedILi3ENS5_IJNS4_1CILi1EEESB_SB_EEENS1_32KernelTmaWarpSpecializedPingpongEEENS5_IJNSA_ILi64EEENSA_ILi256EEENSA_ILi128EEEEEENS_10tfloat32_tENS5_IJlSB_lEEESJ_SK_NS4_8TiledMMAINS4_8MMA_AtomIJNS4_4SM904GMMA30MMA_64x256x8_F32TF32TF32_SS_TNILNSO_7ScaleInE1ELSQ_1EEEEEENS4_6LayoutISC_NS5_IJNSA_ILi0EEESU_SU_EEEEENS5_IJNS4_10UnderscoreESX_SX_EEEEENS4_13SM90_TMA_LOADENS4_14ComposedLayoutINS4_7SwizzleILi3ELi4ELi3EEENS4_18smem_ptr_flag_bitsILi32EEENST_INS5_IJNSA_ILi8EEENSA_ILi32EEEEEENS5_IJS17_SB_EEEEEEEvNS4_8identityES10_S1B_vS1C_EENS_8epilogue10collective6detail29Sm90TmaWarpSpecializedAdapterINS1F_15DefaultEpilogueISJ_SK_SK_NS1E_6thread17LinearCombinationISJ_Li1EffLNS1J_9ScaleType4KindE0ELNS_15FloatRoundStyleE2ESJ_EENS1_15EpilogueDefaultEEEEEvvEEEEvNT_6ParamsE)
        /*0008*/ 	.word	0x000000a8


	//----- nvinfo : EIATTR_FRAME_SIZE
	.align		4
.L_15:
        /*000c*/ 	.byte	0x04, 0x11
        /*000e*/ 	.short	(.L_17 - .L_16)
	.align		4
.L_16:
        /*0010*/ 	.word	index@(_ZN7cutlass13device_kernelINS_4gemm6kernel13GemmUniversalIN4cute5tupleIJiiiiEEENS1_10collective13CollectiveMmaINS1_34MainloopSm90TmaGmmaWarpSpecializedILi3ENS5_IJNS4_1CILi1EEESB_SB_EEENS1_32KernelTmaWarpSpecializedPingpongEEENS5_IJNSA_ILi64EEENSA_ILi256EEENSA_ILi128EEEEEENS_10tfloat32_tENS5_IJlSB_lEEESJ_SK_NS4_8TiledMMAINS4_8MMA_AtomIJNS4_4SM904GMMA30MMA_64x256x8_F32TF32TF32_SS_TNILNSO_7ScaleInE1ELSQ_1EEEEEENS4_6LayoutISC_NS5_IJNSA_ILi0EEESU_SU_EEEEENS5_IJNS4_10UnderscoreESX_SX_EEEEENS4_13SM90_TMA_LOADENS4_14ComposedLayoutINS4_7SwizzleILi3ELi4ELi3EEENS4_18smem_ptr_flag_bitsILi32EEENST_INS5_IJNSA_ILi8EEENSA_ILi32EEEEEENS5_IJS17_SB_EEEEEEEvNS4_8identityES10_S1B_vS1C_EENS_8epilogue10collective6detail29Sm90TmaWarpSpecializedAdapterINS1F_15DefaultEpilogueISJ_SK_SK_NS1E_6thread17LinearCombinationISJ_Li1EffLNS1J_9ScaleType4KindE0ELNS_15FloatRoundStyleE2ESJ_EENS1_15EpilogueDefaultEEEEEvvEEEEvNT_6ParamsE)
        /*0014*/ 	.word	0x00000008


	//----- nvinfo : EIATTR_MIN_STACK_SIZE
	.align		4
.L_17:
        /*0018*/ 	.byte	0x04, 0x12
        /*001a*/ 	.short	(.L_19 - .L_18)
	.align		4
.L_18:
        /*001c*/ 	.word	index@(_ZN7cutlass13device_kernelINS_4gemm6kernel13GemmUniversalIN4cute5tupleIJiiiiEEENS1_10collective13CollectiveMmaINS1_34MainloopSm90TmaGmmaWarpSpecializedILi3ENS5_IJNS4_1CILi1EEESB_SB_EEENS1_32KernelTmaWarpSpecializedPingpongEEENS5_IJNSA_ILi64EEENSA_ILi256EEENSA_ILi128EEEEEENS_10tfloat32_tENS5_IJlSB_lEEESJ_SK_NS4_8TiledMMAINS4_8MMA_AtomIJNS4_4SM904GMMA30MMA_64x256x8_F32TF32TF32_SS_TNILNSO_7ScaleInE1ELSQ_1EEEEEENS4_6LayoutISC_NS5_IJNSA_ILi0EEESU_SU_EEEEENS5_IJNS4_10UnderscoreESX_SX_EEEEENS4_13SM90_TMA_LOADENS4_14ComposedLayoutINS4_7SwizzleILi3ELi4ELi3EEENS4_18smem_ptr_flag_bitsILi32EEENST_INS5_IJNSA_ILi8EEENSA_ILi32EEEEEENS5_IJS17_SB_EEEEEEEvNS4_8identityES10_S1B_vS1C_EENS_8epilogue10collective6detail29Sm90TmaWarpSpecializedAdapterINS1F_15DefaultEpilogueISJ_SK_SK_NS1E_6thread17LinearCombinationISJ_Li1EffLNS1J_9ScaleType4KindE0ELNS_15FloatRoundStyleE2ESJ_EENS1_15EpilogueDefaultEEEEEvvEEEEvNT_6ParamsE)
        /*0020*/ 	.word	0x00000008
.L_19:


//--------------------- .nv.compat                --------------------------
	.section	.nv.compat,"",@"SHT_CUDA_COMPAT_INFO"
	.align	4
        /*0000*/ 	.byte	0x02, 0x09, 0x01, 0x00, 0x02, 0x02, 0x04, 0x00, 0x02, 0x05, 0x05, 0x00, 0x03, 0x07, 0x01, 0x01
        /*0010*/ 	.byte	0x02, 0x03, 0x01, 0x00, 0x02, 0x06, 0x01, 0x00, 0x04, 0x0b, 0x08, 0x00, 0x00, 0x00, 0x00, 0x00
        /*0020*/ 	.byte	0x00, 0x00, 0x00, 0x00


//--------------------- .nv.info._ZN7cutlass13device_kernelINS_4gemm6kernel13GemmUniversalIN4cute5tupleIJiiiiEEENS1_10collective13CollectiveMmaINS1_34MainloopSm90TmaGmmaWarpSpecializedILi3ENS5_IJNS4_1CILi1EEESB_SB_EEENS1_32KernelTmaWarpSpecializedPingpongEEENS5_IJNSA_ILi64EEENSA_ILi256EEENSA_ILi128EEEEEENS_10tfloat32_tENS5_IJlSB_lEEESJ_SK_NS4_8TiledMMAINS4_8MMA_AtomIJNS4_4SM904GMMA30MMA_64x256x8_F32TF32TF32_SS_TNILNSO_7ScaleInE1ELSQ_1EEEEEENS4_6LayoutISC_NS5_IJNSA_ILi0EEESU_SU_EEEEENS5_IJNS4_10UnderscoreESX_SX_EEEEENS4_13SM90_TMA_LOADENS4_14ComposedLayoutINS4_7SwizzleILi3ELi4ELi3EEENS4_18smem_ptr_flag_bitsILi32EEENST_INS5_IJNSA_ILi8EEENSA_ILi32EEEEEENS5_IJS17_SB_EEEEEEEvNS4_8identityES10_S1B_vS1C_EENS_8epilogue10collective6detail29Sm90TmaWarpSpecializedAdapterINS1F_15DefaultEpilogueISJ_SK_SK_NS1E_6thread17LinearCombinationISJ_Li1EffLNS1J_9ScaleType4KindE0ELNS_15FloatRoundStyleE2ESJ_EENS1_15EpilogueDefaultEEEEEvvEEEEvNT_6ParamsE --------------------------
	.section	.nv.info._ZN7cutlass13device_kernelINS_4gemm6kernel13GemmUniversalIN4cute5tupleIJiiiiEEENS1_10collective13CollectiveMmaINS1_34MainloopSm90TmaGmmaWarpSpecializedILi3ENS5_IJNS4_1CILi1EEESB_SB_EEENS1_32KernelTmaWarpSpecializedPingpongEEENS5_IJNSA_ILi64EEENSA_ILi256EEENSA_ILi128EEEEEENS_10tfloat32_tENS5_IJlSB_lEEESJ_SK_NS4_8TiledMMAINS4_8MMA_AtomIJNS4_4SM904GMMA30MMA_64x256x8_F32TF32TF32_SS_TNILNSO_7ScaleInE1ELSQ_1EEEEEENS4_6LayoutISC_NS5_IJNSA_ILi0EEESU_SU_EEEEENS5_IJNS4_10UnderscoreESX_SX_EEEEENS4_13SM90_TMA_LOADENS4_14ComposedLayoutINS4_7SwizzleILi3ELi4ELi3EEENS4_18smem_ptr_flag_bitsILi32EEENST_INS5_IJNSA_ILi8EEENSA_ILi32EEEEEENS5_IJS17_SB_EEEEEEEvNS4_8identityES10_S1B_vS1C_EENS_8epilogue10collective6detail29Sm90TmaWarpSpecializedAdapterINS1F_15DefaultEpilogueISJ_SK_SK_NS1E_6thread17LinearCombinationISJ_Li1EffLNS1J_9ScaleType4KindE0ELNS_15FloatRoundStyleE2ESJ_EENS1_15EpilogueDefaultEEEEEvvEEEEvNT_6ParamsE,"",@"SHT_CUDA_INFO"
	.sectionflags	@""
	.align	4


	//----- nvinfo : EIATTR_CUDA_API_VERSION
	.align		4
        /*0000*/ 	.byte	0x04, 0x37
        /*0002*/ 	.short	(.L_21 - .L_20)
.L_20:
        /*0004*/ 	.word	0x00000082


	//----- nvinfo : EIATTR_KPARAM_INFO
	.align		4
.L_21:
        /*0008*/ 	.byte	0x04, 0x17
        /*000a*/ 	.short	(.L_23 - .L_22)
.L_22:
        /*000c*/ 	.word	0x00000000
        /*0010*/ 	.short	0x0000
        /*0012*/ 	.short	0x0070
        /*0014*/ 	.byte	0x00, 0xf0, 0x01, 0x10


	//----- nvinfo : EIATTR_SPARSE_MMA_MASK
	.align		4
.L_23:
        /*0018*/ 	.byte	0x03, 0x50
        /*001a*/ 	.short	0x0000


	//----- nvinfo : EIATTR_MAXREG_COUNT
	.align		4
        /*001c*/ 	.byte	0x03, 0x1b
        /*001e*/ 	.short	0x00a8


	//----- nvinfo : EIATTR_NUM_BARRIERS
	.align		4
        /*0020*/ 	.byte	0x02, 0x4c
        /*0022*/ 	.byte	0x01
	.zero		1


	//----- nvinfo : EIATTR_EXTERNS
	.align		4
        /*0024*/ 	.byte	0x04, 0x0f
        /*0026*/ 	.short	(.L_25 - .L_24)


	//   ....[0]....
	.align		4
.L_24:
        /*0028*/ 	.word	index@(__assertfail)


	//----- nvinfo : EIATTR_ANNOTATIONS
	.align		4
.L_25:
        /*002c*/ 	.byte	0x04, 0x55
        /*002e*/ 	.short	(.L_27 - .L_26)


	//   ....[0]....
.L_26:
        /*0030*/ 	.word	0x00000001
        /*0034*/ 	.byte	0xb0, 0x0a, 0x00, 0x00, 0x01, 0x00, 0x00, 0x00, 0x60, 0xa8, 0x00, 0x00, 0x01, 0x00, 0x00, 0x00
        /*0044*/ 	.byte	0x90, 0xb6, 0x00, 0x00


	//----- nvinfo : EIATTR_MERCURY_ISA_VERSION
	.align		4
.L_27:
        /*0048*/ 	.byte	0x03, 0x5f
        /*004a*/ 	.short	0x0101


	//----- nvinfo : EIATTR_INT_WARP_WIDE_INSTR_OFFSETS
	.align		4
        /*004c*/ 	.byte	0x04, 0x31
        /*004e*/ 	.short	(.L_29 - .L_28)


	//   ....[0]....
.L_28:
        /*0050*/ 	.word	0x000003c0


	//   ....[1]....
        /*0054*/ 	.word	0x000003e0


	//   ....[2]....
        /*0058*/ 	.word	0x00000460


	//   ....[3]....
        /*005c*/ 	.word	0x00000470


	//   ....[4]....
        /*0060*/ 	.word	0x00000480


	//   ....[5]....
        /*0064*/ 	.word	0x000004a0


	//   ....[6]....
        /*0068*/ 	.word	0x00000530


	//   ....[7]....
        /*006c*/ 	.word	0x00000550


	//----- nvinfo : EIATTR_COOP_GROUP_MASK_REGIDS
	.align		4
.L_29:
        /*0070*/ 	.byte	0x04, 0x29
        /*0072*/ 	.short	(.L_31 - .L_30)


	//   ....[0]....
.L_30:
        /*0074*/ 	.word	0xffffffff


	//   ....[1]....
        /*0078*/ 	.word	0xffffffff


	//   ....[2]....
        /*007c*/ 	.word	0xffffffff


	//   ....[3]....
        /*0080*/ 	.word	0xffffffff


	//   ....[4]....
        /*0084*/ 	.word	0xffffffff


	//   ....[5]....
        /*0088*/ 	.word	0xffffffff


	//----- nvinfo : EIATTR_COOP_GROUP_INSTR_OFFSETS
	.align		4
.L_31:
        /*008c*/ 	.byte	0x04, 0x28
        /*008e*/ 	.short	(.L_33 - .L_32)


	//   ....[0]....
.L_32:
        /*0090*/ 	.word	0x00000070


	//   ....[1]....
        /*0094*/ 	.word	0x00000080


	//   ....[2]....
        /*0098*/ 	.word	0x00000140


	//   ....[3]....
        /*009c*/ 	.word	0x000002b0


	//   ....[4]....
        /*00a0*/ 	.word	0x000002f0


	//   ....[5]....
        /*00a4*/ 	.word	0x00000340


	//----- nvinfo : EIATTR_REG_RECONFIG
	.align		4
.L_33:
        /*00a8*/ 	.byte	0x01, 0x54
	.zero		2


	//----- nvinfo : EIATTR_SYSCALL_OFFSETS
	.align		4
        /*00ac*/ 	.byte	0x04, 0x46
        /*00ae*/ 	.short	(.L_35 - .L_34)


	//   ....[0]....
.L_34:
        /*00b0*/ 	.word	0x00001560


	//----- nvinfo : EIATTR_MBARRIER_INSTR_OFFSETS
	.align		4
.L_35:
        /*00b4*/ 	.byte	0x04, 0x39
        /*00b6*/ 	.short	(.L_37 - .L_36)


	//   ....[0]....
.L_36:
        /*00b8*/ 	.word	0x00000240
        /*00bc*/ 	.word	0x000000ff
        /*00c0*/ 	.word	0x00000000
        /*00c4*/ 	.short	0x0100
        /*00c6*/ 	.byte	0x08
	.zero		1


	//   ....[1]....
        /*00c8*/ 	.word	0x00000250
        /*00cc*/ 	.word	0x000000ff
        /*00d0*/ 	.word	0x00000018
        /*00d4*/ 	.short	0x0100
        /*00d6*/ 	.byte	0x08
	.zero		1


	//   ....[2]....
        /*00d8*/ 	.word	0x00000260
        /*00dc*/ 	.word	0x000000ff
        /*00e0*/ 	.word	0x00000008
        /*00e4*/ 	.short	0x0100
        /*00e6*/ 	.byte	0x08
	.zero		1


	//   ....[3]....
        /*00e8*/ 	.word	0x00000270
        /*00ec*/ 	.word	0x000000ff
        /*00f0*/ 	.word	0x00000020
        /*00f4*/ 	.short	0x0100
        /*00f6*/ 	.byte	0x08
	.zero		1


	//   ....[4]....
        /*00f8*/ 	.word	0x00000280
        /*00fc*/ 	.word	0x000000ff
        /*0100*/ 	.word	0x00000010
        /*0104*/ 	.short	0x0100
        /*0106*/ 	.byte	0x08
	.zero		1


	//   ....[5]....
        /*0108*/ 	.word	0x00000290
        /*010c*/ 	.word	0x000000ff
        /*0110*/ 	.word	0x00000028
        /*0114*/ 	.short	0x0100
        /*0116*/ 	.byte	0x08
	.zero		1


	//   ....[6]....
        /*0118*/ 	.word	0x00000590
        /*011c*/ 	.word	0x000000ff
        /*0120*/ 	.word	0x00000060
        /*0124*/ 	.short	0x0100
        /*0126*/ 	.byte	0x08
	.zero		1


	//   ....[7]....
        /*0128*/ 	.word	0x00000600
        /*012c*/ 	.word	0x000000ff
        /*0130*/ 	.word	0x00000068
        /*0134*/ 	.short	0x0100
        /*0136*/ 	.byte	0x08
	.zero		1


	//   ....[8]....
        /*0138*/ 	.word	0x00000620
        /*013c*/ 	.word	0x000000ff
        /*0140*/ 	.word	0x00000040
        /*0144*/ 	.short	0x0100
        /*0146*/ 	.byte	0x09
	.zero		1


	//   ....[9]....
        /*0148*/ 	.word	0x00000630
        /*014c*/ 	.word	0x000000ff
        /*0150*/ 	.word	0x00000048
        /*0154*/ 	.short	0x0100
        /*0156*/ 	.byte	0x09
	.zero		1


	//   ....[10]....
        /*0158*/ 	.word	0x00000640
        /*015c*/ 	.word	0x000000ff
        /*0160*/ 	.word	0x00000050
        /*0164*/ 	.short	0x0100
        /*0166*/ 	.byte	0x09
	.zero		1


	//   ....[11]....
        /*0168*/ 	.word	0x00000650
        /*016c*/ 	.word	0x000000ff
        /*0170*/ 	.word	0x00000058
        /*0174*/ 	.short	0x0100
        /*0176*/ 	.byte	0x09
	.zero		1


	//   ....[12]....
        /*0178*/ 	.word	0x00001440
        /*017c*/ 	.word	0x0000009d
        /*0180*/ 	.word	0x00000000
        /*0184*/ 	.short	0x010a
        /*0186*/ 	.byte	0x2b
	.zero		1


	//   ....[13]....
        /*0188*/ 	.word	0x000015e0
        /*018c*/ 	.word	0x00000003
        /*0190*/ 	.word	0x00000000
        /*0194*/ 	.short	0x010a
        /*0196*/ 	.byte	0x3f
	.zero		1


	//   ....[14]....
        /*0198*/ 	.word	0x00001640
        /*019c*/ 	.word	0x00000003
        /*01a0*/ 	.word	0x00000000
        /*01a4*/ 	.short	0x010a
        /*01a6*/ 	.byte	0x3f
	.zero		1


	//   ....[15]....
        /*01a8*/ 	.word	0x00001fc0
        /*01ac*/ 	.word	0x000000ff
        /*01b0*/ 	.word	0x00000000
        /*01b4*/ 	.short	0x010a
        /*01b6*/ 	.byte	0x06
	.zero		1


	//   ....[16]....
        /*01b8*/ 	.word	0x00002000
        /*01bc*/ 	.word	0x000000ff
        /*01c0*/ 	.word	0x00000000
        /*01c4*/ 	.short	0x010a
        /*01c6*/ 	.byte	0x06
	.zero		1


	//   ....[17]....
        /*01c8*/ 	.word	0x00002890
        /*01cc*/ 	.word	0x000000ff
        /*01d0*/ 	.word	0x00000000
        /*01d4*/ 	.short	0x0101
        /*01d6*/ 	.byte	0x06
	.zero		1


	//   ....[18]....
        /*01d8*/ 	.word	0x00002980
        /*01dc*/ 	.word	0x0000009e
        /*01e0*/ 	.word	0x00000000
        /*01e4*/ 	.short	0x0101
        /*01e6*/ 	.byte	0x2c
	.zero		1


	//   ....[19]....
        /*01e8*/ 	.word	0x00002a50
        /*01ec*/ 	.word	0x000000ff
        /*01f0*/ 	.word	0x00000000
        /*01f4*/ 	.short	0x0101
        /*01f6*/ 	.byte	0x06
	.zero		1


	//   ....[20]....
        /*01f8*/ 	.word	0x00002b00
        /*01fc*/ 	.word	0x0000009d
        /*0200*/ 	.word	0x00000010
        /*0204*/ 	.short	0x010a
        /*0206*/ 	.byte	0x2b
	.zero		1


	//   ....[21]....
        /*0208*/ 	.word	0x0000a880
        /*020c*/ 	.word	0x000000a0
        /*0210*/ 	.word	0x00000000
        /*0214*/ 	.short	0x0101
        /*0216*/ 	.byte	0x2c
	.zero		1


	//   ....[22]....
        /*0218*/ 	.word	0x0000b1e0
        /*021c*/ 	.word	0x0000000a
        /*0220*/ 	.word	0x00000018
        /*0224*/ 	.short	0x010a
        /*0226*/ 	.byte	0x3f
	.zero		1


	//   ....[23]....
        /*0228*/ 	.word	0x0000b7a0
        /*022c*/ 	.word	0x00000005
        /*0230*/ 	.word	0x00000068
        /*0234*/ 	.short	0x0101
        /*0236*/ 	.byte	0x3f
	.zero		1


	//   ....[24]....
        /*0238*/ 	.word	0x0000bf20
        /*023c*/ 	.word	0x00000009
        /*0240*/ 	.word	0x00000000
        /*0244*/ 	.short	0x010a
        /*0246*/ 	.byte	0x3f
	.zero		1


	//   ....[25]....
        /*0248*/ 	.word	0x0000bfa0
        /*024c*/ 	.word	0x00000006
        /*0250*/ 	.word	0x00000000
        /*0254*/ 	.short	0x010a
        /*0256*/ 	.byte	0x3f
	.zero		1


	//   ....[26]....
        /*0258*/ 	.word	0x0000c030
        /*025c*/ 	.word	0x00000003
        /*0260*/ 	.word	0x00000000
        /*0264*/ 	.short	0x010a
        /*0266*/ 	.byte	0x3f
	.zero		1


	//   ....[27]....
        /*0268*/ 	.word	0x0000c090
        /*026c*/ 	.word	0x0000009f
        /*0270*/ 	.word	0x00000000
        /*0274*/ 	.short	0x010a
        /*0276*/ 	.byte	0x3f
	.zero		1


	//   ....[28]....
        /*0278*/ 	.word	0x0000c0e0
        /*027c*/ 	.word	0x00000003
        /*0280*/ 	.word	0x00000000
        /*0284*/ 	.short	0x010a
        /*0286*/ 	.byte	0x3f
	.zero		1


	//   ....[29]....
        /*0288*/ 	.word	0x0000c140
        /*028c*/ 	.word	0x00000004
        /*0290*/ 	.word	0x00000000
        /*0294*/ 	.short	0x010a
        /*0296*/ 	.byte	0x3f
	.zero		1


	//   ....[30]....
        /*0298*/ 	.word	0x0000c190
        /*029c*/ 	.word	0x0000009f
        /*02a0*/ 	.word	0x00000010
        /*02a4*/ 	.short	0x010a
        /*02a6*/ 	.byte	0x3f
	.zero		1


	//   ....[31]....
        /*02a8*/ 	.word	0x0000c260
        /*02ac*/ 	.word	0x0000000a
        /*02b0*/ 	.word	0x00000018
        /*02b4*/ 	.short	0x010a
        /*02b6*/ 	.byte	0x3f
	.zero		1


	//   ....[32]....
        /*02b8*/ 	.word	0x0000c330
        /*02bc*/ 	.word	0x00000009
        /*02c0*/ 	.word	0x00000000
        /*02c4*/ 	.short	0x010a
        /*02c6*/ 	.byte	0x3f
	.zero		1


	//   ....[33]....
        /*02c8*/ 	.word	0x0000c380
        /*02cc*/ 	.word	0x00000006
        /*02d0*/ 	.word	0x00000000
        /*02d4*/ 	.short	0x010a
        /*02d6*/ 	.byte	0x3f
	.zero		1


	//----- nvinfo : EIATTR_NUM_MBARRIERS
	.align		4
.L_37:
        /*02d8*/ 	.byte	0x03, 0x38
        /*02da*/ 	.short	0x000c


	//----- nvinfo : EIATTR_EXIT_INSTR_OFFSETS
	.align		4
        /*02dc*/ 	.byte	0x04, 0x1c
        /*02de*/ 	.short	(.L_39 - .L_38)


	//   ....[0]....
.L_38:
        /*02e0*/ 	.word	0x00001160


	//   ....[1]....
        /*02e4*/ 	.word	0x000011c0


	//   ....[2]....
        /*02e8*/ 	.word	0x0000af10


	//   ....[3]....
        /*02ec*/ 	.word	0x0000af40


	//   ....[4]....
        /*02f0*/ 	.word	0x0000c080


	//----- nvinfo : EIATTR_MAX_THREADS
	.align		4
.L_39:
        /*02f4*/ 	.byte	0x04, 0x05
        /*02f6*/ 	.short	(.L_41 - .L_40)
.L_40:
        /*02f8*/ 	.word	0x00000180
        /*02fc*/ 	.word	0x00000001
        /*0300*/ 	.word	0x00000001


	//----- nvinfo : EIATTR_CRS_STACK_SIZE
	.align		4
.L_41:
        /*0304*/ 	.byte	0x04, 0x1e
        /*0306*/ 	.short	(.L_43 - .L_42)
.L_42:
        /*0308*/ 	.word	0x00000000


	//----- nvinfo : EIATTR_CBANK_PARAM_SIZE
	.align		4
.L_43:
        /*030c*/ 	.byte	0x03, 0x19
        /*030e*/ 	.short	0x0470


	//----- nvinfo : EIATTR_PARAM_CBANK
	.align		4
        /*0310*/ 	.byte	0x04, 0x0a
        /*0312*/ 	.short	(.L_45 - .L_44)
	.align		4
.L_44:
        /*0314*/ 	.word	index@(.nv.constant0._ZN7cutlass13device_kernelINS_4gemm6kernel13GemmUniversalIN4cute5tupleIJiiiiEEENS1_10collective13CollectiveMmaINS1_34MainloopSm90TmaGmmaWarpSpecializedILi3ENS5_IJNS4_1CILi1EEESB_SB_EEENS1_32KernelTmaWarpSpecializedPingpongEEENS5_IJNSA_ILi64EEENSA_ILi256EEENSA_ILi128EEEEEENS_10tfloat32_tENS5_IJlSB_lEEESJ_SK_NS4_8TiledMMAINS4_8MMA_AtomIJNS4_4SM904GMMA30MMA_64x256x8_F32TF32TF32_SS_TNILNSO_7ScaleInE1ELSQ_1EEEEEENS4_6LayoutISC_NS5_IJNSA_ILi0EEESU_SU_EEEEENS5_IJNS4_10UnderscoreESX_SX_EEEEENS4_13SM90_TMA_LOADENS4_14ComposedLayoutINS4_7SwizzleILi3ELi4ELi3EEENS4_18smem_ptr_flag_bitsILi32EEENST_INS5_IJNSA_ILi8EEENSA_ILi32EEEEEENS5_IJS17_SB_EEEEEEEvNS4_8identityES10_S1B_vS1C_EENS_8epilogue10collective6detail29Sm90TmaWarpSpecializedAdapterINS1F_15DefaultEpilogueISJ_SK_SK_NS1E_6thread17LinearCombinationISJ_Li1EffLNS1J_9ScaleType4KindE0ELNS_15FloatRoundStyleE2ESJ_EENS1_15EpilogueDefaultEEEEEvvEEEEvNT_6ParamsE)
        /*0318*/ 	.short	0x0210
        /*031a*/ 	.short	0x0470


	//----- nvinfo : EIATTR_SW_WAR
	.align		4
.L_45:
        /*031c*/ 	.byte	0x04, 0x36
        /*031e*/ 	.short	(.L_47 - .L_46)
.L_46:
        /*0320*/ 	.word	0x00000008
.L_47:


//--------------------- .nv.callgraph             --------------------------
	.section	.nv.callgraph,"",@"SHT_CUDA_CALLGRAPH"
	.align	4
	.sectionentsize	8
	.align		4
        /*0000*/ 	.word	0x00000000
	.align		4
        /*0004*/ 	.word	0xffffffff
	.align		4
        /*0008*/ 	.word	index@(_ZN7cutlass13device_kernelINS_4gemm6kernel13GemmUniversalIN4cute5tupleIJiiiiEEENS1_10collective13CollectiveMmaINS1_34MainloopSm90TmaGmmaWarpSpecializedILi3ENS5_IJNS4_1CILi1EEESB_SB_EEENS1_32KernelTmaWarpSpecializedPingpongEEENS5_IJNSA_ILi64EEENSA_ILi256EEENSA_ILi128EEEEEENS_10tfloat32_tENS5_IJlSB_lEEESJ_SK_NS4_8TiledMMAINS4_8MMA_AtomIJNS4_4SM904GMMA30MMA_64x256x8_F32TF32TF32_SS_TNILNSO_7ScaleInE1ELSQ_1EEEEEENS4_6LayoutISC_NS5_IJNSA_ILi0EEESU_SU_EEEEENS5_IJNS4_10UnderscoreESX_SX_EEEEENS4_13SM90_TMA_LOADENS4_14ComposedLayoutINS4_7SwizzleILi3ELi4ELi3EEENS4_18smem_ptr_flag_bitsILi32EEENST_INS5_IJNSA_ILi8EEENSA_ILi32EEEEEENS5_IJS17_SB_EEEEEEEvNS4_8identityES10_S1B_vS1C_EENS_8epilogue10collective6detail29Sm90TmaWarpSpecializedAdapterINS1F_15DefaultEpilogueISJ_SK_SK_NS1E_6thread17LinearCombinationISJ_Li1EffLNS1J_9ScaleType4KindE0ELNS_15FloatRoundStyleE2ESJ_EENS1_15EpilogueDefaultEEEEEvvEEEEvNT_6ParamsE)
	.align		4
        /*000c*/ 	.word	index@(__assertfail)
	.align		4
        /*0010*/ 	.word	0x00000000
	.align		4
        /*0014*/ 	.word	0xfffffffe
	.align		4
        /*0018*/ 	.word	0x00000000
	.align		4
        /*001c*/ 	.word	0xfffffffd
	.align		4
        /*0020*/ 	.word	0x00000000
	.align		4
        /*0024*/ 	.word	0xfffffffc


//--------------------- .nv.constant4             --------------------------
	.section	.nv.constant4,"a",@progbits
	.align	8
	.align		8
.nv.constant4:
        /*0000*/ 	.dword	__assertfail
	.align		8
        /*0008*/ 	.dword	__unnamed_1
	.align		8
        /*0010*/ 	.dword	_ZN40_INTERNAL_d77f2c7a_4_k_cu_47d537f9_274424cuda3std3__45__cpo5beginE
	.align		8
        /*0018*/ 	.dword	_ZN40_INTERNAL_d77f2c7a_4_k_cu_47d537f9_274424cuda3std3__45__cpo3endE
	.align		8
        /*0020*/ 	.dword	_ZN40_INTERNAL_d77f2c7a_4_k_cu_47d537f9_274424cuda3std3__45__cpo6cbeginE
	.align		8
        /*0028*/ 	.dword	_ZN40_INTERNAL_d77f2c7a_4_k_cu_47d537f9_274424cuda3std3__45__cpo4cendE
	.align		8
        /*0030*/ 	.dword	_ZN40_INTERNAL_d77f2c7a_4_k_cu_47d537f9_274424cuda3std3__442_GLOBAL__N__d77f2c7a_4_k_cu_47d537f9_274426ignoreE
	.align		8
        /*0038*/ 	.dword	_ZN40_INTERNAL_d77f2c7a_4_k_cu_47d537f9_274424cuda3std3__419piecewise_constructE
	.align		8
        /*0040*/ 	.dword	_ZN40_INTERNAL_d77f2c7a_4_k_cu_47d537f9_274424cuda3std3__48in_placeE
	.align		8
        /*0048*/ 	.dword	_ZN40_INTERNAL_d77f2c7a_4_k_cu_47d537f9_274424cuda3std6ranges3__45__cpo4swapE
	.align		8
        /*0050*/ 	.dword	_ZN40_INTERNAL_d77f2c7a_4_k_cu_47d537f9_274424cuda3std6ranges3__45__cpo9iter_moveE
	.align		8
        /*0058*/ 	.dword	_ZN40_INTERNAL_d77f2c7a_4_k_cu_47d537f9_274424cute7productE
	.align		8
        /*0060*/ 	.dword	_ZN40_INTERNAL_d77f2c7a_4_k_cu_47d537f9_274424cute1_E
	.align		8
        /*0068*/ 	.dword	$str$22
	.align		8
        /*0070*/ 	.dword	$str$23


//--------------------- .text._ZN7cutlass13device_kernelINS_4gemm6kernel13GemmUniversalIN4cute5tupleIJiiiiEEENS1_10collective13CollectiveMmaINS1_34MainloopSm90TmaGmmaWarpSpecializedILi3ENS5_IJNS4_1CILi1EEESB_SB_EEENS1_32KernelTmaWarpSpecializedPingpongEEENS5_IJNSA_ILi64EEENSA_ILi256EEENSA_ILi128EEEEEENS_10tfloat32_tENS5_IJlSB_lEEESJ_SK_NS4_8TiledMMAINS4_8MMA_AtomIJNS4_4SM904GMMA30MMA_64x256x8_F32TF32TF32_SS_TNILNSO_7ScaleInE1ELSQ_1EEEEEENS4_6LayoutISC_NS5_IJNSA_ILi0EEESU_SU_EEEEENS5_IJNS4_10UnderscoreESX_SX_EEEEENS4_13SM90_TMA_LOADENS4_14ComposedLayoutINS4_7SwizzleILi3ELi4ELi3EEENS4_18smem_ptr_flag_bitsILi32EEENST_INS5_IJNSA_ILi8EEENSA_ILi32EEEEEENS5_IJS17_SB_EEEEEEEvNS4_8identityES10_S1B_vS1C_EENS_8epilogue10collective6detail29Sm90TmaWarpSpecializedAdapterINS1F_15DefaultEpilogueISJ_SK_SK_NS1E_6thread17LinearCombinationISJ_Li1EffLNS1J_9ScaleType4KindE0ELNS_15FloatRoundStyleE2ESJ_EENS1_15EpilogueDefaultEEEEEvvEEEEvNT_6ParamsE --------------------------
	.section	.text._ZN7cutlass13device_kernelINS_4gemm6kernel13GemmUniversalIN4cute5tupleIJiiiiEEENS1_10collective13CollectiveMmaINS1_34MainloopSm90TmaGmmaWarpSpecializedILi3ENS5_IJNS4_1CILi1EEESB_SB_EEENS1_32KernelTmaWarpSpecializedPingpongEEENS5_IJNSA_ILi64EEENSA_ILi256EEENSA_ILi128EEEEEENS_10tfloat32_tENS5_IJlSB_lEEESJ_SK_NS4_8TiledMMAINS4_8MMA_AtomIJNS4_4SM904GMMA30MMA_64x256x8_F32TF32TF32_SS_TNILNSO_7ScaleInE1ELSQ_1EEEEEENS4_6LayoutISC_NS5_IJNSA_ILi0EEESU_SU_EEEEENS5_IJNS4_10UnderscoreESX_SX_EEEEENS4_13SM90_TMA_LOADENS4_14ComposedLayoutINS4_7SwizzleILi3ELi4ELi3EEENS4_18smem_ptr_flag_bitsILi32EEENST_INS5_IJNSA_ILi8EEENSA_ILi32EEEEEENS5_IJS17_SB_EEEEEEEvNS4_8identityES10_S1B_vS1C_EENS_8epilogue10collective6detail29Sm90TmaWarpSpecializedAdapterINS1F_15DefaultEpilogueISJ_SK_SK_NS1E_6thread17LinearCombinationISJ_Li1EffLNS1J_9ScaleType4KindE0ELNS_15FloatRoundStyleE2ESJ_EENS1_15EpilogueDefaultEEEEEvvEEEEvNT_6ParamsE,"ax",@progbits
	.align	128
.text._ZN7cutlass13device_kernelINS_4gemm6kernel13GemmUniversalIN4cute5tupleIJiiiiEEENS1_10collective13CollectiveMmaINS1_34MainloopSm90TmaGmmaWarpSpecializedILi3ENS5_IJNS4_1CILi1EEESB_SB_EEENS1_32KernelTmaWarpSpecializedPingpongEEENS5_IJNSA_ILi64EEENSA_ILi256EEENSA_ILi128EEEEEENS_10tfloat32_tENS5_IJlSB_lEEESJ_SK_NS4_8TiledMMAINS4_8MMA_AtomIJNS4_4SM904GMMA30MMA_64x256x8_F32TF32TF32_SS_TNILNSO_7ScaleInE1ELSQ_1EEEEEENS4_6LayoutISC_NS5_IJNSA_ILi0EEESU_SU_EEEEENS5_IJNS4_10UnderscoreESX_SX_EEEEENS4_13SM90_TMA_LOADENS4_14ComposedLayoutINS4_7SwizzleILi3ELi4ELi3EEENS4_18smem_ptr_flag_bitsILi32EEENST_INS5_IJNSA_ILi8EEENSA_ILi32EEEEEENS5_IJS17_SB_EEEEEEEvNS4_8identityES10_S1B_vS1C_EENS_8epilogue10collective6detail29Sm90TmaWarpSpecializedAdapterINS1F_15DefaultEpilogueISJ_SK_SK_NS1E_6thread17LinearCombinationISJ_Li1EffLNS1J_9ScaleType4KindE0ELNS_15FloatRoundStyleE2ESJ_EENS1_15EpilogueDefaultEEEEEvvEEEEvNT_6ParamsE:
        .type           _ZN7cutlass13device_kernelINS_4gemm6kernel13GemmUniversalIN4cute5tupleIJiiiiEEENS1_10collective13CollectiveMmaINS1_34MainloopSm90TmaGmmaWarpSpecializedILi3ENS5_IJNS4_1CILi1EEESB_SB_EEENS1_32KernelTmaWarpSpecializedPingpongEEENS5_IJNSA_ILi64EEENSA_ILi256EEENSA_ILi128EEEEEENS_10tfloat32_tENS5_IJlSB_lEEESJ_SK_NS4_8TiledMMAINS4_8MMA_AtomIJNS4_4SM904GMMA30MMA_64x256x8_F32TF32TF32_SS_TNILNSO_7ScaleInE1ELSQ_1EEEEEENS4_6LayoutISC_NS5_IJNSA_ILi0EEESU_SU_EEEEENS5_IJNS4_10UnderscoreESX_SX_EEEEENS4_13SM90_TMA_LOADENS4_14ComposedLayoutINS4_7SwizzleILi3ELi4ELi3EEENS4_18smem_ptr_flag_bitsILi32EEENST_INS5_IJNSA_ILi8EEENSA_ILi32EEEEEENS5_IJS17_SB_EEEEEEEvNS4_8identityES10_S1B_vS1C_EENS_8epilogue10collective6detail29Sm90TmaWarpSpecializedAdapterINS1F_15DefaultEpilogueISJ_SK_SK_NS1E_6thread17LinearCombinationISJ_Li1EffLNS1J_9ScaleType4KindE0ELNS_15FloatRoundStyleE2ESJ_EENS1_15EpilogueDefaultEEEEEvvEEEEvNT_6ParamsE,@function
        .size           _ZN7cutlass13device_kernelINS_4gemm6kernel13GemmUniversalIN4cute5tupleIJiiiiEEENS1_10collective13CollectiveMmaINS1_34MainloopSm90TmaGmmaWarpSpecializedILi3ENS5_IJNS4_1CILi1EEESB_SB_EEENS1_32KernelTmaWarpSpecializedPingpongEEENS5_IJNSA_ILi64EEENSA_ILi256EEENSA_ILi128EEEEEENS_10tfloat32_tENS5_IJlSB_lEEESJ_SK_NS4_8TiledMMAINS4_8MMA_AtomIJNS4_4SM904GMMA30MMA_64x256x8_F32TF32TF32_SS_TNILNSO_7ScaleInE1ELSQ_1EEEEEENS4_6LayoutISC_NS5_IJNSA_ILi0EEESU_SU_EEEEENS5_IJNS4_10UnderscoreESX_SX_EEEEENS4_13SM90_TMA_LOADENS4_14ComposedLayoutINS4_7SwizzleILi3ELi4ELi3EEENS4_18smem_ptr_flag_bitsILi32EEENST_INS5_IJNSA_ILi8EEENSA_ILi32EEEEEENS5_IJS17_SB_EEEEEEEvNS4_8identityES10_S1B_vS1C_EENS_8epilogue10collective6detail29Sm90TmaWarpSpecializedAdapterINS1F_15DefaultEpilogueISJ_SK_SK_NS1E_6thread17LinearCombinationISJ_Li1EffLNS1J_9ScaleType4KindE0ELNS_15FloatRoundStyleE2ESJ_EENS1_15EpilogueDefaultEEEEEvvEEEEvNT_6ParamsE,(.L_x_323 - _ZN7cutlass13device_kernelINS_4gemm6kernel13GemmUniversalIN4cute5tupleIJiiiiEEENS1_10collective13CollectiveMmaINS1_34MainloopSm90TmaGmmaWarpSpecializedILi3ENS5_IJNS4_1CILi1EEESB_SB_EEENS1_32KernelTmaWarpSpecializedPingpongEEENS5_IJNSA_ILi64EEENSA_ILi256EEENSA_ILi128EEEEEENS_10tfloat32_tENS5_IJlSB_lEEESJ_SK_NS4_8TiledMMAINS4_8MMA_AtomIJNS4_4SM904GMMA30MMA_64x256x8_F32TF32TF32_SS_TNILNSO_7ScaleInE1ELSQ_1EEEEEENS4_6LayoutISC_NS5_IJNSA_ILi0EEESU_SU_EEEEENS5_IJNS4_10UnderscoreESX_SX_EEEEENS4_13SM90_TMA_LOADENS4_14ComposedLayoutINS4_7SwizzleILi3ELi4ELi3EEENS4_18smem_ptr_flag_bitsILi32EEENST_INS5_IJNSA_ILi8EEENSA_ILi32EEEEEENS5_IJS17_SB_EEEEEEEvNS4_8identityES10_S1B_vS1C_EENS_8epilogue10collective6detail29Sm90TmaWarpSpecializedAdapterINS1F_15DefaultEpilogueISJ_SK_SK_NS1E_6thread17LinearCombinationISJ_Li1EffLNS1J_9ScaleType4KindE0ELNS_15FloatRoundStyleE2ESJ_EENS1_15EpilogueDefaultEEEEEvvEEEEvNT_6ParamsE)
        .other          _ZN7cutlass13device_kernelINS_4gemm6kernel13GemmUniversalIN4cute5tupleIJiiiiEEENS1_10collective13CollectiveMmaINS1_34MainloopSm90TmaGmmaWarpSpecializedILi3ENS5_IJNS4_1CILi1EEESB_SB_EEENS1_32KernelTmaWarpSpecializedPingpongEEENS5_IJNSA_ILi64EEENSA_ILi256EEENSA_ILi128EEEEEENS_10tfloat32_tENS5_IJlSB_lEEESJ_SK_NS4_8TiledMMAINS4_8MMA_AtomIJNS4_4SM904GMMA30MMA_64x256x8_F32TF32TF32_SS_TNILNSO_7ScaleInE1ELSQ_1EEEEEENS4_6LayoutISC_NS5_IJNSA_ILi0EEESU_SU_EEEEENS5_IJNS4_10UnderscoreESX_SX_EEEEENS4_13SM90_TMA_LOADENS4_14ComposedLayoutINS4_7SwizzleILi3ELi4ELi3EEENS4_18smem_ptr_flag_bitsILi32EEENST_INS5_IJNSA_ILi8EEENSA_ILi32EEEEEENS5_IJS17_SB_EEEEEEEvNS4_8identityES10_S1B_vS1C_EENS_8epilogue10collective6detail29Sm90TmaWarpSpecializedAdapterINS1F_15DefaultEpilogueISJ_SK_SK_NS1E_6thread17LinearCombinationISJ_Li1EffLNS1J_9ScaleType4KindE0ELNS_15FloatRoundStyleE2ESJ_EENS1_15EpilogueDefaultEEEEEvvEEEEvNT_6ParamsE,@"STO_CUDA_ENTRY STV_DEFAULT"
_ZN7cutlass13device_kernelINS_4gemm6kernel13GemmUniversalIN4cute5tupleIJiiiiEEENS1_10collective13CollectiveMmaINS1_34MainloopSm90TmaGmmaWarpSpecializedILi3ENS5_IJNS4_1CILi1EEESB_SB_EEENS1_32KernelTmaWarpSpecializedPingpongEEENS5_IJNSA_ILi64EEENSA_ILi256EEENSA_ILi128EEEEEENS_10tfloat32_tENS5_IJlSB_lEEESJ_SK_NS4_8TiledMMAINS4_8MMA_AtomIJNS4_4SM904GMMA30MMA_64x256x8_F32TF32TF32_SS_TNILNSO_7ScaleInE1ELSQ_1EEEEEENS4_6LayoutISC_NS5_IJNSA_ILi0EEESU_SU_EEEEENS5_IJNS4_10UnderscoreESX_SX_EEEEENS4_13SM90_TMA_LOADENS4_14ComposedLayoutINS4_7SwizzleILi3ELi4ELi3EEENS4_18smem_ptr_flag_bitsILi32EEENST_INS5_IJNSA_ILi8EEENSA_ILi32EEEEEENS5_IJS17_SB_EEEEEEEvNS4_8identityES10_S1B_vS1C_EENS_8epilogue10collective6detail29Sm90TmaWarpSpecializedAdapterINS1F_15DefaultEpilogueISJ_SK_SK_NS1E_6thread17LinearCombinationISJ_Li1EffLNS1J_9ScaleType4KindE0ELNS_15FloatRoundStyleE2ESJ_EENS1_15EpilogueDefaultEEEEEvvEEEEvNT_6ParamsE:
[----:B------:R-:W0:Y:S02]  /*0000*/  LDC R1, c[0x0][0x28] ;  /* 0x00000a00ff017b82 */ /* 0x000e240000000800 */
[----:B0-----:R-:W-:Y:S01]  /*0010*/  VIADD R1, R1, 0xfffffff8 ;  /* 0xfffffff801017836 */ /* 0x001fe20000000000 */
[----:B------:R-:W0:Y:S01]  /*0020*/  S2R R4, SR_TID.X ;  /* 0x0000000000047919 */ /* 0x000e220000002100 */
[----:B------:R-:W-:Y:S01]  /*0030*/  ELECT P0, URZ, PT ;  /* 0x00000000003f782f */ /* 0x000fe20003800000 */
[----:B------:R-:W-:Y:S01]  /*0040*/  BSSY B0, `(.L_x_0) ;  /* 0x000000f000007945 */ /* 0x000fe20003800000 */
[--C-:B0-----:R-:W-:Y:S02]  /*0050*/  SHF.R.U32.HI R0, RZ, 0x5, R4.reuse ;  /* 0x00000005ff007819 */ /* 0x101fe40000011604 */
[----:B------:R-:W-:-:S03]  /*0060*/  SHF.R.U32.HI R5, RZ, 0x7, R4 ;  /* 0x00000007ff057819 */ /* 0x000fc60000011604 */
[----:B------:R-:W0:Y:S04]  /*0070*/  SHFL.IDX PT, R2, R0, RZ, 0x1f ;  /* 0x00001fff00027589 */ /* 0x000e2800000e0000 */
[----:B------:R1:W2:Y:S01]  /*0080*/  SHFL.IDX PT, R8, R5, RZ, 0x1f ;  /* 0x00001fff05087589 */ /* 0x0002a200000e0000 */
[----:B0-----:R-:W-:-:S13]  /*0090*/  ISETP.NE.OR P0, PT, R2, RZ, !P0 ;  /* 0x000000ff0200720c */ /* 0x001fda0004705670 */
[----:B-12---:R-:W-:Y:S05]  /*00a0*/  @P0 BRA `(.L_x_1) ;  /* 0x0000000000200947 */ /* 0x006fea0003800000 */
[----:B------:R-:W-:Y:S02]  /*00b0*/  ULDC.64 UR4, c[0x0][0x198] ;  /* 0x0000660000047ab9 */ /* 0x000fe40000000a00 */
[----:B------:R-:W-:Y:S02]  /*00c0*/  UIADD3 UR6, UP0, UR4, 0xf0, URZ ;  /* 0x000000f004067890 */ /* 0x000fe4000ff1e03f */
[----:B------:R-:W-:Y:S02]  /*00d0*/  UIADD3 UR4, UP1, UR4, 0x1f0, URZ ;  /* 0x000001f004047890 */ /* 0x000fe4000ff3e03f */
[----:B------:R-:W-:Y:S02]  /*00e0*/  UIADD3.X UR7, URZ, UR5, URZ, UP0, !UPT ;  /* 0x000000053f077290 */ /* 0x000fe400087fe43f */
[----:B------:R-:W-:-:S07]  /*00f0*/  UIADD3.X UR5, URZ, UR5, URZ, UP1, !UPT ;  /* 0x000000053f057290 */ /* 0x000fce0008ffe43f */
[----:B------:R0:W-:Y:S02]  /*0100*/  UTMACCTL.PF [UR6] ;  /* 0x00000000060079b9 */ /* 0x0001e40008040000 */
[----:B------:R0:W-:Y:S02]  /*0110*/  UTMACCTL.PF [UR4] ;  /* 0x00000000040079b9 */ /* 0x0001e40008040000 */
[----:B0-----:R-:W-:Y:S01]  /*0120*/  NOP ;  /* 0x0000000000007918 */ /* 0x001fe20000000000 */
.L_x_1:
[----:B------:R-:W-:Y:S05]  /*0130*/  BSYNC B0 ;  /* 0x0000000000007941 */ /* 0x000fea0003800000 */
.L_x_0:
[----:B------:R-:W0:Y:S02]  /*0140*/  SHFL.IDX PT, R3, R0, RZ, 0x1f ;  /* 0x00001fff00037589 */ /* 0x000e2400000e0000 */
[----:B0-----:R-:W-:-:S13]  /*0150*/  ISETP.NE.AND P0, PT, R3, RZ, PT ;  /* 0x000000ff0300720c */ /* 0x001fda0003f05270 */
[----:B------:R-:W-:Y:S05]  /*0160*/  @P0 BRA `(.L_x_2) ;  /* 0x0000000000500947 */ /* 0x000fea0003800000 */
[----:B------:R-:W0:Y:S01]  /*0170*/  S2UR UR8, SR_CgaCtaId ;  /* 0x00000000000879c3 */ /* 0x000e220000008800 */
[----:B------:R-:W-:Y:S01]  /*0180*/  UMOV UR4, 0x400 ;  /* 0x0000040000047882 */ /* 0x000fe20000000000 */
[----:B------:R-:W-:Y:S01]  /*0190*/  UMOV UR5, 0x1 ;  /* 0x0000000100057882 */ /* 0x000fe20000000000 */
[----:B------:R-:W-:Y:S01]  /*01a0*/  UMOV UR6, 0x80 ;  /* 0x0000008000067882 */ /* 0x000fe20000000000 */
[----:B------:R-:W-:Y:S01]  /*01b0*/  ELECT P0, URZ, PT ;  /* 0x00000000003f782f */ /* 0x000fe20003800000 */
[----:B------:R-:W-:-:S04]  /*01c0*/  UIADD3 UR6, -UR6, 0x100000, URZ ;  /* 0x0010000006067890 */ /* 0x000fc8000fffe13f */
[----:B------:R-:W-:Y:S02]  /*01d0*/  USHF.L.U32 UR7, UR6, 0xb, URZ ;  /* 0x0000000b06077899 */ /* 0x000fe4000800063f */
[----:B------:R-:W-:Y:S02]  /*01e0*/  USHF.L.U32 UR6, UR6, 0x1, URZ ;  /* 0x0000000106067899 */ /* 0x000fe4000800063f */
[----:B0-----:R-:W-:Y:S02]  /*01f0*/  ULEA UR8, UR8, UR4, 0x18 ;  /* 0x0000000408087291 */ /* 0x001fe4000f8ec03f */
[----:B------:R-:W-:-:S04]  /*0200*/  UIADD3 UR4, -UR5, 0x100000, URZ ;  /* 0x0010000005047890 */ /* 0x000fc8000fffe13f */
[----:B------:R-:W-:Y:S02]  /*0210*/  USHF.L.U32 UR5, UR4, 0xb, URZ ;  /* 0x0000000b04057899 */ /* 0x000fe4000800063f */
[----:B------:R-:W-:Y:S01]  /*0220*/  USHF.L.U32 UR4, UR4, 0x1, URZ ;  /* 0x0000000104047899 */ /* 0x000fe2000800063f */
[----:B------:R-:W0:Y:S11]  /*0230*/  FENCE.VIEW.ASYNC.S ;  /* 0x00000000000073c6 */ /* 0x000e360000000000 */
[----:B0-----:R0:W1:Y:S01]  /*0240*/  SYNCS.EXCH.64 URZ, [UR8], UR4 ;  /* 0x00000004083f75b2 */ /* 0x0010620008000100 */
[----:B------:R0:W2:Y:S01]  /*0250*/  SYNCS.EXCH.64 URZ, [UR8+0x18], UR6 ;  /* 0x00001806083f75b2 */ /* 0x0000a20008000100 */
[----:B------:R0:W3:Y:S01]  /*0260*/  SYNCS.EXCH.64 URZ, [UR8+0x8], UR4 ;  /* 0x00000804083f75b2 */ /* 0x0000e20008000100 */
[----:B------:R0:W4:Y:S01]  /*0270*/  SYNCS.EXCH.64 URZ, [UR8+0x20], UR6 ;  /* 0x00002006083f75b2 */ /* 0x0001220008000100 */
[----:B------:R0:W0:Y:S01]  /*0280*/  SYNCS.EXCH.64 URZ, [UR8+0x10], UR4 ;  /* 0x00001004083f75b2 */ /* 0x0000220008000100 */
[----:B------:R0:W0:Y:S01]  /*0290*/  SYNCS.EXCH.64 URZ, [UR8+0x28], UR6 ;  /* 0x00002806083f75b2 */ /* 0x0000220008000100 */
[----:B------:R-:W-:Y:S01]  /*02a0*/  NOP ;  /* 0x0000000000007918 */ /* 0x000fe20000000000 */
.L_x_2:
[----:B------:R-:W5:Y:S01]  /*02b0*/  SHFL.IDX PT, R6, R0, RZ, 0x1f ;  /* 0x00001fff00067589 */ /* 0x000f6200000e0000 */
[----:B------:R-:W-:Y:S01]  /*02c0*/  ELECT P0, URZ, PT ;  /* 0x00000000003f782f */ /* 0x000fe20003800000 */
[----:B------:R-:W-:Y:S01]  /*02d0*/  NOP ;  /* 0x0000000000007918 */ /* 0x000fe20000000000 */
[----:B------:R-:W-:Y:S01]  /*02e0*/  ELECT P1, URZ, PT ;  /* 0x00000000003f782f */ /* 0x000fe20003820000 */
[----:B------:R-:W1:Y:S01]  /*02f0*/  SHFL.IDX PT, R3, R0, RZ, 0x1f ;  /* 0x00001fff00037589 */ /* 0x000e6200000e0000 */
[----:B0-----:R-:W-:Y:S01]  /*0300*/  UMOV UR4, 0x20 ;  /* 0x0000002000047882 */ /* 0x001fe20000000000 */
[----:B------:R-:W-:Y:S01]  /*0310*/  UMOV UR11, 0x80 ;  /* 0x00000080000b7882 */ /* 0x000fe20000000000 */
[----:B------:R-:W-:Y:S01]  /*0320*/  NOP ;  /* 0x0000000000007918 */ /* 0x000fe20000000000 */
[C---:B------:R-:W-:Y:S01]  /*0330*/  VIADD R33, R8.reuse, 0xffffffff ;  /* 0xffffffff08217836 */ /* 0x040fe20000000000 */
[----:B------:R-:W0:Y:S01]  /*0340*/  SHFL.IDX PT, R5, R5, RZ, 0x1f ;  /* 0x00001fff05057589 */ /* 0x000e2200000e0000 */
[----:B------:R-:W-:Y:S01]  /*0350*/  ULDC.64 UR38, c[0x0][0x208] ;  /* 0x0000820000267ab9 */ /* 0x000fe20000000a00 */
[----:B------:R-:W-:-:S02]  /*0360*/  ISETP.NE.AND P2, PT, R8, RZ, PT ;  /* 0x000000ff0800720c */ /* 0x000fc40003f45270 */
[----:B------:R-:W-:Y:S02]  /*0370*/  ISETP.GE.U32.AND P3, PT, R33, 0x2, PT ;  /* 0x000000022100780c */ /* 0x000fe40003f66070 */
[----:B-----5:R-:W-:Y:S02]  /*0380*/  ISETP.NE.OR P0, PT, R6, RZ, !P0 ;  /* 0x000000ff0600720c */ /* 0x020fe40004705670 */
[----:B-1----:R-:W-:Y:S02]  /*0390*/  ISETP.NE.OR P1, PT, R3, RZ, !P1 ;  /* 0x000000ff0300720c */ /* 0x002fe40004f25670 */
[----:B------:R-:W-:-:S04]  /*03a0*/  SHF.R.S32.HI R3, RZ, 0x1f, R2 ;  /* 0x0000001fff037819 */ /* 0x000fc80000011402 */
[----:B------:R-:W-:-:S05]  /*03b0*/  LEA.HI R3, R3, R2, RZ, 0x2 ;  /* 0x0000000203037211 */ /* 0x000fca00078f10ff */
[----:B------:R-:W-:Y:S01]  /*03c0*/  VOTEU.ALL UP0, P0 ;  /* 0x00000000003f7886 */ /* 0x000fe20000000000 */
[----:B------:R-:W-:Y:S01]  /*03d0*/  LOP3.LUT R3, R3, 0xfffffffc, RZ, 0xc0, !PT ;  /* 0xfffffffc03037812 */ /* 0x000fe200078ec0ff */
[----:B------:R-:W-:-:S03]  /*03e0*/  VOTEU.ALL UP1, P1 ;  /* 0x00000000003f7886 */ /* 0x000fc60000820000 */
[----:B------:R-:W1:Y:S01]  /*03f0*/  @!UP0 S2UR UR7, SR_CgaCtaId ;  /* 0x00000000000789c3 */ /* 0x000e620000008800 */
[----:B------:R-:W-:Y:S01]  /*0400*/  @!UP0 UMOV UR6, 0x400 ;  /* 0x0000040000068882 */ /* 0x000fe20000000000 */
[----:B------:R-:W-:-:S04]  /*0410*/  @!UP0 UIADD3 UR4, -UR4, 0x100000, URZ ;  /* 0x0010000004048890 */ /* 0x000fc8000fffe13f */
[----:B------:R-:W-:Y:S02]  /*0420*/  @!UP0 USHF.L.U32 UR5, UR4, 0xb, URZ ;  /* 0x0000000b04058899 */ /* 0x000fe4000800063f */
[----:B------:R-:W-:Y:S01]  /*0430*/  @!UP0 USHF.L.U32 UR4, UR4, 0x1, URZ ;  /* 0x0000000104048899 */ /* 0x000fe2000800063f */
[----:B------:R-:W-:Y:S01]  /*0440*/  IMAD.IADD R0, R2, 0x1, -R3 ;  /* 0x0000000102007824 */ /* 0x000fe200078e0a03 */
[----:B------:R-:W-:Y:S01]  /*0450*/  @!UP1 UMOV UR9, 0x400 ;  /* 0x0000040000099882 */ /* 0x000fe20000000000 */
[----:B------:R-:W-:Y:S01]  /*0460*/  VOTEU.ALL UP2, P1 ;  /* 0x00000000003f7886 */ /* 0x000fe20000840000 */
[----:B------:R-:W-:Y:S01]  /*0470*/  VOTEU.ALL UP3, P1 ;  /* 0x00000000003f7886 */ /* 0x000fe20000860000 */
[----:B------:R-:W-:Y:S01]  /*0480*/  VOTEU.ALL UP4, P1 ;  /* 0x00000000003f7886 */ /* 0x000fe20000880000 */
[----:B------:R-:W5:Y:S01]  /*0490*/  @!UP1 S2UR UR10, SR_CgaCtaId ;  /* 0x00000000000a99c3 */ /* 0x000f620000008800 */
[----:B------:R-:W-:Y:S01]  /*04a0*/  VOTEU.ALL UP5, P1 ;  /* 0x00000000003f7886 */ /* 0x000fe200008a0000 */
[----:B------:R-:W-:-:S04]  /*04b0*/  SHF.R.S32.HI R3, RZ, 0x1f, R4 ;  /* 0x0000001fff037819 */ /* 0x000fc80000011404 */
[----:B------:R-:W-:-:S04]  /*04c0*/  LEA.HI R3, R3, R4, RZ, 0x7 ;  /* 0x0000000403037211 */ /* 0x000fc800078f38ff */
[----:B------:R-:W-:-:S05]  /*04d0*/  LOP3.LUT R3, R3, 0xffffff80, RZ, 0xc0, !PT ;  /* 0xffffff8003037812 */ /* 0x000fca00078ec0ff */
[----:B------:R-:W-:Y:S01]  /*04e0*/  IMAD.IADD R3, R4, 0x1, -R3 ;  /* 0x0000000104037824 */ /* 0x000fe200078e0a03 */
[----:B-1----:R-:W-:Y:S02]  /*04f0*/  @!UP0 ULEA UR8, UR7, UR6, 0x18 ;  /* 0x0000000607088291 */ /* 0x002fe4000f8ec03f */
[----:B------:R-:W-:-:S04]  /*0500*/  @!UP1 UIADD3 UR6, -UR11, 0x100000, URZ ;  /* 0x001000000b069890 */ /* 0x000fc8000fffe13f */
[----:B------:R-:W-:Y:S02]  /*0510*/  @!UP1 USHF.L.U32 UR7, UR6, 0xb, URZ ;  /* 0x0000000b06079899 */ /* 0x000fe4000800063f */
[----:B------:R-:W-:Y:S01]  /*0520*/  @!UP1 USHF.L.U32 UR6, UR6, 0x1, URZ ;  /* 0x0000000106069899 */ /* 0x000fe2000800063f */
[----:B------:R-:W-:Y:S01]  /*0530*/  VOTEU.ALL UP0, P0 ;  /* 0x00000000003f7886 */ /* 0x000fe20000000000 */
[----:B-----5:R-:W-:Y:S01]  /*0540*/  @!UP1 ULEA UR9, UR10, UR9, 0x18 ;  /* 0x000000090a099291 */ /* 0x020fe2000f8ec03f */
[----:B------:R-:W-:Y:S02]  /*0550*/  VOTEU.ALL UP1, P0 ;  /* 0x00000000003f7886 */ /* 0x000fe40000020000 */
[----:B------:R-:W-:Y:S01]  /*0560*/  ULDC.64 UR10, c[0x0][0x598] ;  /* 0x00016600000a7ab9 */ /* 0x000fe20000000a00 */
[----:B------:R-:W-:Y:S01]  /*0570*/  ISETP.NE.AND P0, PT, R0, 0x3, PT ;  /* 0x000000030000780c */ /* 0x000fe20003f05270 */
[----:B------:R-:W1:Y:S02]  /*0580*/  FENCE.VIEW.ASYNC.S ;  /* 0x00000000000073c6 */ /* 0x000e640000000000 */
[----:B-1----:R1:W2:Y:S01]  /*0590*/  @!UP0 SYNCS.EXCH.64 URZ, [UR8+0x60], UR4 ;  /* 0x00006004083f85b2 */ /* 0x0022a20008000100 */
[----:B------:R-:W-:-:S02]  /*05a0*/  ISETP.NE.U32.AND P1, PT, RZ, UR10, PT ;  /* 0x0000000aff007c0c */ /* 0x000fc4000bf25070 */
[----:B------:R-:W-:Y:S02]  /*05b0*/  ISETP.EQ.OR P0, PT, R0, RZ, !P0 ;  /* 0x000000ff0000720c */ /* 0x000fe40004702670 */
[----:B------:R-:W-:Y:S02]  /*05c0*/  ISETP.NE.AND.EX P1, PT, RZ, UR11, PT, P1 ;  /* 0x0000000bff007c0c */ /* 0x000fe4000bf25310 */
[----:B------:R-:W-:-:S04]  /*05d0*/  ISETP.EQ.AND P0, PT, R8, RZ, P0 ;  /* 0x000000ff0800720c */ /* 0x000fc80000702270 */
[----:B------:R-:W-:-:S04]  /*05e0*/  SEL R16, RZ, 0x1, !P0 ;  /* 0x00000001ff107807 */ /* 0x000fc80004000000 */
[----:B------:R-:W-:Y:S01]  /*05f0*/  SEL R16, R16, 0x2, P3 ;  /* 0x0000000210107807 */ /* 0x000fe20001800000 */
[----:B------:R1:W2:Y:S01]  /*0600*/  @!UP1 SYNCS.EXCH.64 URZ, [UR8+0x68], UR4 ;  /* 0x00006804083f95b2 */ /* 0x0002a20008000100 */
[----:B------:R-:W-:Y:S01]  /*0610*/  NOP ;  /* 0x0000000000007918 */ /* 0x000fe20000000000 */
[----:B------:R1:W2:Y:S01]  /*0620*/  @!UP2 SYNCS.EXCH.64 URZ, [UR9+0x40], UR6 ;  /* 0x00004006093fa5b2 */ /* 0x0002a20008000100 */
[----:B------:R1:W2:Y:S01]  /*0630*/  @!UP3 SYNCS.EXCH.64 URZ, [UR9+0x48], UR6 ;  /* 0x00004806093fb5b2 */ /* 0x0002a20008000100 */
[----:B------:R1:W2:Y:S01]  /*0640*/  @!UP4 SYNCS.EXCH.64 URZ, [UR9+0x50], UR6 ;  /* 0x00005006093fc5b2 */ /* 0x0002a20008000100 */
[----:B------:R1:W2:Y:S01]  /*0650*/  @!UP5 SYNCS.EXCH.64 URZ, [UR9+0x58], UR6 ;  /* 0x00005806093fd5b2 */ /* 0x0002a20008000100 */
[----:B------:R-:W-:Y:S01]  /*0660*/  NOP ;  /* 0x0000000000007918 */ /* 0x000fe20000000000 */
[----:B--234-:R-:W-:Y:S06]  /*0670*/  BAR.SYNC.DEFER_BLOCKING 0x0 ;  /* 0x0000000000007b1d */ /* 0x01cfec0000010000 */
[----:B01----:R-:W-:Y:S05]  /*0680*/  @!P1 BRA `(.L_x_3) ;  /* 0x00000000001c9947 */ /* 0x003fea0003800000 */
[----:B------:R-:W0:Y:S02]  /*0690*/  LDC.64 R6, c[0x0][0x598] ;  /* 0x00016600ff067b82 */ /* 0x000e240000000a00 */
[----:B0-----:R-:W2:Y:S02]  /*06a0*/  LDG.E.64 R6, desc[UR38][R6.64] ;  /* 0x0000002606067981 */ /* 0x001ea4000c1e1b00 */
[----:B--2---:R-:W-:-:S04]  /*06b0*/  ISETP.NE.U32.AND P0, PT, R6, RZ, PT ;  /* 0x000000ff0600720c */ /* 0x004fc80003f05070 */
[----:B------:R-:W-:-:S13]  /*06c0*/  ISETP.NE.AND.EX P0, PT, R7, RZ, PT, P0 ;  /* 0x000000ff0700720c */ /* 0x000fda0003f05300 */
[----:B------:R-:W-:Y:S05]  /*06d0*/  @!P0 BRA `(.L_x_3) ;  /* 0x0000000000088947 */ /* 0x000fea0003800000 */
[----:B------:R1:W5:Y:S01]  /*06e0*/  LD.E R153, desc[UR38][R6.64] ;  /* 0x0000002606997980 */ /* 0x000362000c101900 */
[----:B------:R-:W-:Y:S05]  /*06f0*/  BRA `(.L_x_4) ;  /* 0x0000000000247947 */ /* 0x000fea0003800000 */
.L_x_3:
[----:B------:R-:W-:Y:S02]  /*0700*/  ULDC.64 UR4, c[0x0][0x588] ;  /* 0x0001620000047ab9 */ /* 0x000fe40000000a00 */
[----:B------:R-:W-:-:S04]  /*0710*/  ISETP.NE.U32.AND P0, PT, RZ, UR4, PT ;  /* 0x00000004ff007c0c */ /* 0x000fc8000bf05070 */
[----:B------:R-:W-:-:S13]  /*0720*/  ISETP.NE.AND.EX P0, PT, RZ, UR5, PT, P0 ;  /* 0x00000005ff007c0c */ /* 0x000fda000bf05300 */
[----:B------:R-:W-:Y:S05]  /*0730*/  @!P0 BRA `(.L_x_5) ;  /* 0x00000000000c8947 */ /* 0x000fea0003800000 */
[----:B------:R-:W0:Y:S02]  /*0740*/  LDC.64 R6, c[0x0][0x588] ;  /* 0x00016200ff067b82 */ /* 0x000e240000000a00 */
[----:B0-----:R0:W5:Y:S01]  /*0750*/  LDG.E R153, desc[UR38][R6.64] ;  /* 0x0000002606997981 */ /* 0x001162000c1e1900 */
[----:B------:R-:W-:Y:S05]  /*0760*/  BRA `(.L_x_4) ;  /* 0x0000000000087947 */ /* 0x000fea0003800000 */
.L_x_5:
[----:B------:R-:W-:Y:S02]  /*0770*/  ULDC UR4, c[0x0][0x580] ;  /* 0x0001600000047ab9 */ /* 0x000fe40000000800 */
[----:B------:R-:W-:-:S07]  /*0780*/  IMAD.U32 R153, RZ, RZ, UR4 ;  /* 0x00000004ff997e24 */ /* 0x000fce000f8e00ff */
.L_x_4:
[----:B------:R-:W-:Y:S02]  /*0790*/  ULDC.64 UR4, c[0x0][0x5a0] ;  /* 0x0001680000047ab9 */ /* 0x000fe40000000a00 */
[----:B------:R-:W-:-:S04]  /*07a0*/  ISETP.NE.U32.AND P0, PT, RZ, UR4, PT ;  /* 0x00000004ff007c0c */ /* 0x000fc8000bf05070 */
[----:B------:R-:W-:-:S13]  /*07b0*/  ISETP.NE.AND.EX P0, PT, RZ, UR5, PT, P0 ;  /* 0x00000005ff007c0c */ /* 0x000fda000bf05300 */
[----:B------:R-:W-:Y:S05]  /*07c0*/  @!P0 BRA `(.L_x_6) ;  /* 0x00000000001c8947 */ /* 0x000fea0003800000 */
[----:B01----:R-:W0:Y:S02]  /*07d0*/  LDC.64 R6, c[0x0][0x5a0] ;  /* 0x00016800ff067b82 */ /* 0x003e240000000a00 */
[----:B0-----:R-:W2:Y:S02]  /*07e0*/  LDG.E.64 R6, desc[UR38][R6.64] ;  /* 0x0000002606067981 */ /* 0x001ea4000c1e1b00 */
[----:B--2---:R-:W-:-:S04]  /*07f0*/  ISETP.NE.U32.AND P0, PT, R6, RZ, PT ;  /* 0x000000ff0600720c */ /* 0x004fc80003f05070 */
[----:B------:R-:W-:-:S13]  /*0800*/  ISETP.NE.AND.EX P0, PT, R7, RZ, PT, P0 ;  /* 0x000000ff0700720c */ /* 0x000fda0003f05300 */
[----:B------:R-:W-:Y:S05]  /*0810*/  @!P0 BRA `(.L_x_6) ;  /* 0x0000000000088947 */ /* 0x000fea0003800000 */
[----:B------:R3:W5:Y:S01]  /*0820*/  LD.E R152, desc[UR38][R6.64] ;  /* 0x0000002606987980 */ /* 0x000762000c101900 */
[----:B------:R-:W-:Y:S05]  /*0830*/  BRA `(.L_x_7) ;  /* 0x0000000000247947 */ /* 0x000fea0003800000 */
.L_x_6:
[----:B------:R-:W-:Y:S02]  /*0840*/  ULDC.64 UR4, c[0x0][0x590] ;  /* 0x0001640000047ab9 */ /* 0x000fe40000000a00 */
[----:B------:R-:W-:-:S04]  /*0850*/  ISETP.NE.U32.AND P0, PT, RZ, UR4, PT ;  /* 0x00000004ff007c0c */ /* 0x000fc8000bf05070 */
[----:B------:R-:W-:-:S13]  /*0860*/  ISETP.NE.AND.EX P0, PT, RZ, UR5, PT, P0 ;  /* 0x00000005ff007c0c */ /* 0x000fda000bf05300 */
[----:B------:R-:W-:Y:S05]  /*0870*/  @!P0 BRA `(.L_x_8) ;  /* 0x00000000000c8947 */ /* 0x000fea0003800000 */
[----:B01----:R-:W0:Y:S02]  /*0880*/  LDC.64 R6, c[0x0][0x590] ;  /* 0x00016400ff067b82 */ /* 0x003e240000000a00 */
[----:B0-----:R2:W5:Y:S01]  /*0890*/  LDG.E R152, desc[UR38][R6.64] ;  /* 0x0000002606987981 */ /* 0x001562000c1e1900 */
[----:B------:R-:W-:Y:S05]  /*08a0*/  BRA `(.L_x_7) ;  /* 0x0000000000087947 */ /* 0x000fea0003800000 */
.L_x_8:
[----:B------:R-:W-:Y:S02]  /*08b0*/  ULDC UR4, c[0x0][0x584] ;  /* 0x0001610000047ab9 */ /* 0x000fe40000000800 */
[----:B------:R-:W-:-:S07]  /*08c0*/  IMAD.U32 R152, RZ, RZ, UR4 ;  /* 0x00000004ff987e24 */ /* 0x000fce000f8e00ff */
.L_x_7:
[----:B------:R-:W4:Y:S01]  /*08d0*/  LDC R2, c[0x0][0x65c] ;  /* 0x00019700ff027b82 */ /* 0x000f220000000800 */
[----:B------:R-:W4:Y:S01]  /*08e0*/  S2R R14, SR_CTAID.Y ;  /* 0x00000000000e7919 */ /* 0x000f220000002600 */
[----:B------:R-:W-:Y:S01]  /*08f0*/  ULDC UR6, c[0x0][0x28c] ;  /* 0x0000a30000067ab9 */ /* 0x000fe20000000800 */
[----:B------:R-:W-:Y:S01]  /*0900*/  ISETP.NE.AND P0, PT, R8, 0x2, PT ;  /* 0x000000020800780c */ /* 0x000fe20003f05270 */
[----:B------:R-:W-:Y:S01]  /*0910*/  UIADD3 UR6, UR6, 0x7f, URZ ;  /* 0x0000007f06067890 */ /* 0x000fe2000fffe03f */
[----:B0123--:R-:W0:Y:S01]  /*0920*/  S2R R6, SR_CTAID.X ;  /* 0x0000000000067919 */ /* 0x00fe220000002500 */
[----:B------:R-:W-:Y:S01]  /*0930*/  IMAD.MOV.U32 R7, RZ, RZ, RZ ;  /* 0x000000ffff077224 */ /* 0x000fe200078e00ff */
[----:B------:R-:W-:Y:S01]  /*0940*/  UMOV UR36, URZ ;  /* 0x0000003f00247c82 */ /* 0x000fe20008000000 */
[----:B------:R-:W-:Y:S01]  /*0950*/  USHF.R.S32.HI UR7, URZ, 0x1f, UR6 ;  /* 0x0000001f3f077899 */ /* 0x000fe20008011406 */
[----:B------:R-:W-:Y:S01]  /*0960*/  UMOV UR40, URZ ;  /* 0x0000003f00287c82 */ /* 0x000fe20008000000 */
[----:B------:R-:W-:-:S02]  /*0970*/  ULDC.64 UR8, c[0x0][0x650] ;  /* 0x0001940000087ab9 */ /* 0x000fc40000000a00 */
[----:B------:R-:W-:-:S04]  /*0980*/  ULEA.HI UR7, UR7, UR6, URZ, 0x7 ;  /* 0x0000000607077291 */ /* 0x000fc8000f8f383f */
[----:B------:R-:W-:Y:S01]  /*0990*/  USHF.R.S32.HI UR37, URZ, 0x7, UR7 ;  /* 0x000000073f257899 */ /* 0x000fe20008011407 */
[----:B----4-:R-:W-:-:S13]  /*09a0*/  ISETP.NE.AND P1, PT, R2, 0x1, PT ;  /* 0x000000010200780c */ /* 0x010fda0003f25270 */
[----:B------:R-:W0:Y:S01]  /*09b0*/  @P1 LDC R19, c[0x0][0x10] ;  /* 0x00000400ff131b82 */ /* 0x000e220000000800 */
[----:B------:R-:W-:Y:S02]  /*09c0*/  @P1 IMAD.MOV.U32 R8, RZ, RZ, R14 ;  /* 0x000000ffff081224 */ /* 0x000fe400078e000e */
[----:B------:R-:W-:Y:S02]  /*09d0*/  @P1 IMAD.MOV.U32 R9, RZ, RZ, RZ ;  /* 0x000000ffff091224 */ /* 0x000fe400078e00ff */
[----:B------:R-:W-:-:S03]  /*09e0*/  @P1 IMAD.MOV.U32 R17, RZ, RZ, RZ ;  /* 0x000000ffff111224 */ /* 0x000fc600078e00ff */
[----:B------:R-:W1:Y:S01]  /*09f0*/  @!P1 LDC R11, c[0x0][0xc] ;  /* 0x00000300ff0b9b82 */ /* 0x000e620000000800 */
[----:B------:R-:W-:Y:S01]  /*0a00*/  ULDC UR4, c[0x0][0xc] ;  /* 0x0000030000047ab9 */ /* 0x000fe20000000800 */
[----:B------:R-:W-:Y:S02]  /*0a10*/  ULDC UR5, c[0x0][0x10] ;  /* 0x0000040000057ab9 */ /* 0x000fe40000000800 */
[----:B------:R-:W-:-:S04]  /*0a20*/  UIMAD.WIDE.U32 UR4, UR4, UR5, URZ ;  /* 0x00000005040472a5 */ /* 0x000fc8000f8e003f */
[----:B------:R-:W2:Y:S01]  /*0a30*/  LDC R2, c[0x0][0x14] ;  /* 0x00000500ff027b82 */ /* 0x000ea20000000800 */
[----:B0-----:R-:W-:-:S04]  /*0a40*/  @P1 IMAD.WIDE.U32 R18, R6, R19, R8 ;  /* 0x0000001306121225 */ /* 0x001fc800078e0008 */
[----:B------:R-:W-:Y:S02]  /*0a50*/  @P1 IMAD.IADD R17, R19, 0x1, R17 ;  /* 0x0000000113111824 */ /* 0x000fe400078e0211 */
[----:B-1----:R-:W-:-:S04]  /*0a60*/  @!P1 IMAD.WIDE.U32 R8, R11, R14, R6 ;  /* 0x0000000e0b089225 */ /* 0x002fc800078e0006 */
[----:B------:R-:W-:Y:S02]  /*0a70*/  @!P1 IMAD.MOV.U32 R18, RZ, RZ, R8 ;  /* 0x000000ffff129224 */ /* 0x000fe400078e0008 */
[----:B------:R-:W-:Y:S02]  /*0a80*/  @!P1 IMAD.MOV.U32 R17, RZ, RZ, R9 ;  /* 0x000000ffff119224 */ /* 0x000fe400078e0009 */
[----:B--2---:R-:W-:-:S04]  /*0a90*/  IMAD.WIDE.U32 R12, R2, UR4, RZ ;  /* 0x00000004020c7c25 */ /* 0x004fc8000f8e00ff */
[----:B------:R-:W-:Y:S01]  /*0aa0*/  IMAD R23, R2, UR5, RZ ;  /* 0x0000000502177c24 */ /* 0x000fe2000f8e02ff */
[----:B------:R0:W-:Y:S03]  /*0ab0*/  STL.64 [R1], R12 ;  /* 0x0000000c01007387 */ /* 0x0001e60000100a00 */
[----:B------:R-:W-:Y:S01]  /*0ac0*/  IMAD.IADD R23, R13, 0x1, R23 ;  /* 0x000000010d177824 */ /* 0x000fe200078e0217 */
[----:B------:R-:W-:Y:S06]  /*0ad0*/  @P0 BRA `(.L_x_9) ;  /* 0x0000000000200947 */ /* 0x000fec0003800000 */
[----:B------:R-:W-:Y:S01]  /*0ae0*/  UISETP.GE.U32.AND UP0, UPT, UR37, 0x3, UPT ;  /* 0x000000032500788c */ /* 0x000fe2000bf06070 */
[----:B------:R-:W-:Y:S01]  /*0af0*/  IADD3 R18, P0, R18, R12, RZ ;  /* 0x0000000c12127210 */ /* 0x000fe20007f1e0ff */
[----:B------:R-:W-:Y:S01]  /*0b00*/  UIMAD.WIDE.U32 UR4, UR37, -0x55555555, URZ ;  /* 0xaaaaaaab250478a5 */ /* 0x000fe2000f8e003f */
[----:B------:R-:W-:-:S03]  /*0b10*/  UMOV UR40, URZ ;  /* 0x0000003f00287c82 */ /* 0x000fc60008000000 */
[----:B------:R-:W-:Y:S01]  /*0b20*/  USHF.R.U32.HI UR4, URZ, 0x1, UR5 ;  /* 0x000000013f047899 */ /* 0x000fe20008011605 */
[----:B------:R-:W-:-:S03]  /*0b30*/  IMAD.X R17, R23, 0x1, R17, P0 ;  /* 0x0000000117117824 */ /* 0x000fc600000e0611 */
[----:B------:R-:W-:Y:S02]  /*0b40*/  UIMAD UR36, UR4, -0x3, UR37 ;  /* 0xfffffffd042478a4 */ /* 0x000fe4000f8e0225 */
[----:B------:R-:W-:-:S12]  /*0b50*/  @UP0 ULOP3.LUT UR40, UR4, 0x1, URZ, 0xc0, !UPT ;  /* 0x0000000104280892 */ /* 0x000fd8000f8ec03f */
.L_x_9:
[----:B------:R-:W-:Y:S01]  /*0b60*/  ISETP.GE.U32.AND P0, PT, R18, UR8, PT ;  /* 0x0000000812007c0c */ /* 0x000fe2000bf06070 */
[----:B------:R-:W-:Y:S01]  /*0b70*/  IMAD.MOV.U32 R19, RZ, RZ, -0x1 ;  /* 0xffffffffff137424 */ /* 0x000fe200078e00ff */
[----:B------:R-:W-:Y:S01]  /*0b80*/  PRMT R8, RZ, 0x7610, R8 ;  /* 0x00007610ff087816 */ /* 0x000fe20000000008 */
[----:B------:R-:W-:Y:S01]  /*0b90*/  IMAD.MOV.U32 R22, RZ, RZ, -0x1 ;  /* 0xffffffffff167424 */ /* 0x000fe200078e00ff */
[----:B------:R-:W-:Y:S01]  /*0ba0*/  ISETP.GE.U32.AND.EX P0, PT, R17, UR9, PT, P0 ;  /* 0x0000000911007c0c */ /* 0x000fe2000bf06100 */
[----:B------:R-:W-:-:S12]  /*0bb0*/  IMAD.MOV.U32 R2, RZ, RZ, -0x1 ;  /* 0xffffffffff027424 */ /* 0x000fd800078e00ff */
[----:B------:R-:W-:Y:S05]  /*0bc0*/  @P0 BRA `(.L_x_10) ;  /* 0x00000004005c0947 */ /* 0x000fea0003800000 */
[----:B------:R-:W1:Y:S01]  /*0bd0*/  LDC.64 R20, c[0x0][0x628] ;  /* 0x00018a00ff147b82 */ /* 0x000e620000000a00 */
[----:B------:R-:W-:Y:S02]  /*0be0*/  IMAD.MOV.U32 R8, RZ, RZ, R18 ;  /* 0x000000ffff087224 */ /* 0x000fe400078e0012 */
[----:B------:R-:W-:-:S05]  /*0bf0*/  IMAD.MOV.U32 R9, RZ, RZ, R17 ;  /* 0x000000ffff097224 */ /* 0x000fca00078e0011 */
[----:B------:R-:W2:Y:S08]  /*0c00*/  LDC R2, c[0x0][0x630] ;  /* 0x00018c00ff027b82 */ /* 0x000eb00000000800 */
[----:B------:R-:W3:Y:S01]  /*0c10*/  LDC.64 R24, c[0x0][0x620] ;  /* 0x00018800ff187b82 */ /* 0x000ee20000000a00 */
[----:B-1----:R-:W-:-:S04]  /*0c20*/  ISETP.NE.U32.AND P0, PT, R20, RZ, PT ;  /* 0x000000ff1400720c */ /* 0x002fc80003f05070 */
[----:B------:R-:W-:-:S13]  /*0c30*/  ISETP.NE.AND.EX P0, PT, R21, RZ, PT, P0 ;  /* 0x000000ff1500720c */ /* 0x000fda0003f05300 */
[----:B--23--:R-:W-:Y:S05]  /*0c40*/  @!P0 BRA `(.L_x_11) ;  /* 0x0000000000288947 */ /* 0x00cfea0003800000 */
[----:B0-----:R-:W0:Y:S02]  /*0c50*/  LDC R13, c[0x0][0x634] ;  /* 0x00018d00ff0d7b82 */ /* 0x001e240000000800 */
[----:B0-----:R-:W-:-:S05]  /*0c60*/  IADD3 R13, P0, R18, R13, RZ ;  /* 0x0000000d120d7210 */ /* 0x001fca0007f1e0ff */
[----:B------:R-:W-:-:S04]  /*0c70*/  IMAD.X R15, RZ, RZ, R17, P0 ;  /* 0x000000ffff0f7224 */ /* 0x000fc800000e0611 */
[----:B------:R-:W-:-:S04]  /*0c80*/  IMAD.WIDE.U32 R8, R15, R20, RZ ;  /* 0x000000140f087225 */ /* 0x000fc800078e00ff */
[----:B------:R-:W-:-:S04]  /*0c90*/  IMAD.WIDE.U32 R10, P0, R13, R21, R8 ;  /* 0x000000150d0a7225 */ /* 0x000fc80007800008 */
[----:B------:R-:W-:-:S04]  /*0ca0*/  IMAD.WIDE.U32 R8, R13, R20, RZ ;  /* 0x000000140d087225 */ /* 0x000fc800078e00ff */
[----:B------:R-:W-:Y:S01]  /*0cb0*/  IMAD.X R13, RZ, RZ, RZ, P0 ;  /* 0x000000ffff0d7224 */ /* 0x000fe200000e06ff */
[----:B------:R-:W-:Y:S01]  /*0cc0*/  IADD3 RZ, P0, R9, R10, RZ ;  /* 0x0000000a09ff7210 */ /* 0x000fe20007f1e0ff */
[----:B------:R-:W-:-:S04]  /*0cd0*/  IMAD.MOV.U32 R12, RZ, RZ, R11 ;  /* 0x000000ffff0c7224 */ /* 0x000fc800078e000b */
[----:B------:R-:W-:-:S08]  /*0ce0*/  IMAD.WIDE.U32.X R8, R15, R21, R12, P0 ;  /* 0x000000150f087225 */ /* 0x000fd000000e040c */
.L_x_11:
[-CC-:B------:R-:W-:Y:S01]  /*0cf0*/  SHF.R.U64 R31, R8, R2.reuse, R9.reuse ;  /* 0x00000002081f7219 */ /* 0x180fe20000001209 */
[----:B0-----:R-:W0:Y:S01]  /*0d00*/  LDC R12, c[0x0][0x618] ;  /* 0x00018600ff0c7b82 */ /* 0x001e220000000800 */
[----:B------:R-:W-:Y:S01]  /*0d10*/  SHF.R.U32.HI R7, RZ, R2, R9 ;  /* 0x00000002ff077219 */ /* 0x000fe20000011609 */
[----:B------:R-:W-:Y:S01]  /*0d20*/  ULDC UR4, c[0x0][0x150] ;  /* 0x0000540000047ab9 */ /* 0x000fe20000000800 */
[----:B------:R-:W-:Y:S01]  /*0d30*/  IADD3 R11, P0, RZ, -R31, RZ ;  /* 0x8000001fff0b7210 */ /* 0x000fe20007f1e0ff */
[----:B------:R-:W-:Y:S01]  /*0d40*/  IMAD.MOV.U32 R19, RZ, RZ, R17 ;  /* 0x000000ffff137224 */ /* 0x000fe200078e0011 */
[----:B------:R-:W-:-:S03]  /*0d50*/  I2FP.F32.U32 R2, R6 ;  /* 0x0000000600027245 */ /* 0x000fc60000201000 */
[----:B------:R-:W1:Y:S01]  /*0d60*/  LDC.64 R26, c[0x0][0x640] ;  /* 0x00019000ff1a7b82 */ /* 0x000e620000000a00 */
[----:B------:R-:W-:Y:S02]  /*0d70*/  IMAD.X R13, RZ, RZ, ~R7, P0 ;  /* 0x000000ffff0d7224 */ /* 0x000fe400000e0e07 */
[----:B------:R-:W-:Y:S01]  /*0d80*/  FMUL R2, R2, UR4 ;  /* 0x0000000402027c20 */ /* 0x000fe20008400000 */
[----:B------:R-:W-:Y:S01]  /*0d90*/  IMAD.WIDE.U32 R8, R11, R24, R18 ;  /* 0x000000180b087225 */ /* 0x000fe200078e0012 */
[----:B------:R-:W-:-:S03]  /*0da0*/  ULDC UR4, c[0x0][0x154] ;  /* 0x0000550000047ab9 */ /* 0x000fc60000000800 */
[----:B------:R-:W-:Y:S01]  /*0db0*/  IMAD R10, R13, R24, RZ ;  /* 0x000000180d0a7224 */ /* 0x000fe200078e02ff */
[----:B------:R-:W2:Y:S01]  /*0dc0*/  LDC R7, c[0x0][0x144] ;  /* 0x00005100ff077b82 */ /* 0x000ea20000000800 */
[----:B------:R-:W3:Y:S02]  /*0dd0*/  F2I.U32.TRUNC.NTZ R2, R2 ;  /* 0x0000000200027305 */ /* 0x000ee4000020f000 */
[----:B------:R-:W-:-:S04]  /*0de0*/  IMAD R11, R11, R25, R10 ;  /* 0x000000190b0b7224 */ /* 0x000fc800078e020a */
[----:B------:R-:W-:Y:S01]  /*0df0*/  IMAD.IADD R9, R9, 0x1, R11 ;  /* 0x0000000109097824 */ /* 0x000fe200078e020b */
[----:B------:R-:W4:Y:S01]  /*0e00*/  LDC R22, c[0x0][0x608] ;  /* 0x00018200ff167b82 */ /* 0x000f220000000800 */
[----:B------:R-:W-:-:S03]  /*0e10*/  IMAD.MOV.U32 R11, RZ, RZ, -0x1 ;  /* 0xffffffffff0b7424 */ /* 0x000fc600078e00ff */
[--C-:B0-----:R-:W-:Y:S02]  /*0e20*/  SHF.R.U64 R20, R8, R12, R9.reuse ;  /* 0x0000000c08147219 */ /* 0x101fe40000001209 */
[----:B------:R-:W-:Y:S02]  /*0e30*/  I2FP.F32.U32 R8, R14 ;  /* 0x0000000e00087245 */ /* 0x000fe40000201000 */
[----:B------:R-:W0:Y:S01]  /*0e40*/  LDC R24, c[0x0][0x658] ;  /* 0x00019600ff187b82 */ /* 0x000e220000000800 */
[----:B-1----:R-:W-:Y:S01]  /*0e50*/  ISETP.NE.U32.AND P0, PT, R26, RZ, PT ;  /* 0x000000ff1a00720c */ /* 0x002fe20003f05070 */
[----:B---3--:R-:W-:Y:S02]  /*0e60*/  IMAD.MOV R10, RZ, RZ, -R2 ;  /* 0x000000ffff0a7224 */ /* 0x008fe400078e0a02 */
[----:B------:R-:W-:Y:S01]  /*0e70*/  FMUL R8, R8, UR4 ;  /* 0x0000000408087c20 */ /* 0x000fe20008400000 */
[----:B------:R-:W-:Y:S02]  /*0e80*/  SHF.R.U32.HI R9, RZ, R12, R9 ;  /* 0x0000000cff097219 */ /* 0x000fe40000011609 */
[----:B------:R-:W-:Y:S01]  /*0e90*/  ISETP.NE.AND.EX P0, PT, R27, RZ, PT, P0 ;  /* 0x000000ff1b00720c */ /* 0x000fe20003f05300 */
[----:B------:R1:W3:Y:S01]  /*0ea0*/  F2I.U32.TRUNC.NTZ R15, R8 ;  /* 0x00000008000f7305 */ /* 0x0002e2000020f000 */
[----:B------:R-:W1:Y:S01]  /*0eb0*/  LDC R19, c[0x0][0x148] ;  /* 0x00005200ff137b82 */ /* 0x000e620000000800 */
[----:B--2---:R-:W-:-:S07]  /*0ec0*/  IMAD R2, R7, R10, R6 ;  /* 0x0000000a07027224 */ /* 0x004fce00078e0206 */
[----:B------:R-:W2:Y:S01]  /*0ed0*/  LDC R25, c[0x0][0x600] ;  /* 0x00018000ff197b82 */ /* 0x000ea20000000800 */
[-CC-:B----4-:R-:W-:Y:S02]  /*0ee0*/  SHF.R.U64 R32, R20, R22.reuse, R9.reuse ;  /* 0x0000001614207219 */ /* 0x190fe40000001209 */
[----:B------:R-:W-:Y:S01]  /*0ef0*/  SHF.R.U32.HI R7, RZ, R22, R9 ;  /* 0x00000016ff077219 */ /* 0x000fe20000011609 */
[----:B------:R-:W-:-:S04]  /*0f00*/  IMAD.MOV.U32 R9, RZ, RZ, 0x1 ;  /* 0x00000001ff097424 */ /* 0x000fc800078e00ff */
[----:B------:R-:W4:Y:S01]  /*0f10*/  LDC R28, c[0x0][0x648] ;  /* 0x00019200ff1c7b82 */ /* 0x000f220000000800 */
[-C--:B0-----:R-:W-:Y:S02]  /*0f20*/  SHF.L.U32 R6, R11, R24.reuse, RZ ;  /* 0x000000180b067219 */ /* 0x081fe400000006ff */
[--C-:B------:R-:W-:Y:S02]  /*0f30*/  SHF.R.U64 R22, R32, R24, R7.reuse ;  /* 0x0000001820167219 */ /* 0x100fe40000001207 */
[----:B------:R-:W-:Y:S02]  /*0f40*/  LOP3.LUT R13, RZ, R6, RZ, 0x33, !PT ;  /* 0x00000006ff0d7212 */ /* 0x000fe400078e33ff */
[-C--:B------:R-:W-:Y:S01]  /*0f50*/  SHF.R.U32.HI R7, RZ, R24.reuse, R7 ;  /* 0x00000018ff077219 */ /* 0x080fe20000011607 */
[----:B------:R-:W0:Y:S01]  /*0f60*/  LDC R29, c[0x0][0x638] ;  /* 0x00018e00ff1d7b82 */ /* 0x000e220000000800 */
[----:B------:R-:W-:Y:S01]  /*0f70*/  SHF.L.U32 R12, R9, R24, RZ ;  /* 0x00000018090c7219 */ /* 0x000fe200000006ff */
[----:B------:R-:W-:-:S06]  /*0f80*/  IMAD.MOV.U32 R6, RZ, RZ, R22 ;  /* 0x000000ffff067224 */ /* 0x000fcc00078e0016 */
[----:B------:R-:W0:Y:S01]  /*0f90*/  LDC R30, c[0x0][0x610] ;  /* 0x00018400ff1e7b82 */ /* 0x000e220000000800 */
[----:B-1-3--:R-:W-:Y:S05]  /*0fa0*/  @!P0 BRA `(.L_x_12) ;  /* 0x0000000000288947 */ /* 0x00afea0003800000 */
[----:B------:R-:W1:Y:S02]  /*0fb0*/  LDC R11, c[0x0][0x64c] ;  /* 0x00019300ff0b7b82 */ /* 0x000e640000000800 */
[----:B-1----:R-:W-:-:S05]  /*0fc0*/  IADD3 R11, P0, R22, R11, RZ ;  /* 0x0000000b160b7210 */ /* 0x002fca0007f1e0ff */
        /* <DEDUP_REMOVED lines=8> */
.L_x_12:
[----:B----4-:R-:W-:Y:S01]  /*1050*/  SHF.R.U64 R6, R6, R28, R7 ;  /* 0x0000001c06067219 */ /* 0x010fe20000001207 */
[----:B--2---:R-:W-:Y:S01]  /*1060*/  VIADD R7, R25, 0xffffffff ;  /* 0xffffffff19077836 */ /* 0x004fe20000000000 */
[----:B------:R-:W-:Y:S01]  /*1070*/  LOP3.LUT R13, R32, R13, RZ, 0xc0, !PT ;  /* 0x0000000d200d7212 */ /* 0x000fe200078ec0ff */
[----:B------:R-:W-:Y:S02]  /*1080*/  IMAD.MOV R15, RZ, RZ, -R15 ;  /* 0x000000ffff0f7224 */ /* 0x000fe400078e0a0f */
[----:B------:R-:W-:Y:S01]  /*1090*/  IMAD.MOV R8, RZ, RZ, -R6 ;  /* 0x000000ffff087224 */ /* 0x000fe200078e0a06 */
[----:B------:R-:W-:Y:S01]  /*10a0*/  LOP3.LUT R7, R20, R7, RZ, 0xc0, !PT ;  /* 0x0000000714077212 */ /* 0x000fe200078ec0ff */
[----:B------:R-:W-:Y:S02]  /*10b0*/  IMAD R13, R12, R6, R13 ;  /* 0x000000060c0d7224 */ /* 0x000fe400078e020d */
[----:B------:R-:W-:Y:S02]  /*10c0*/  @P1 IMAD R2, R19, R15, R14 ;  /* 0x0000000f13021224 */ /* 0x000fe400078e020e */
[----:B0-----:R-:W-:-:S02]  /*10d0*/  IMAD R6, R8, R29, R22 ;  /* 0x0000001d08067224 */ /* 0x001fc400078e0216 */
[----:B------:R-:W-:Y:S02]  /*10e0*/  IMAD R2, R13, R30, R2 ;  /* 0x0000001e0d027224 */ /* 0x000fe400078e0202 */
[----:B------:R-:W-:Y:S02]  /*10f0*/  IMAD R19, R6, R25, R7 ;  /* 0x0000001906137224 */ /* 0x000fe400078e0207 */
[----:B------:R-:W-:-:S03]  /*1100*/  IMAD.MOV.U32 R8, RZ, RZ, 0x1 ;  /* 0x00000001ff087424 */ /* 0x000fc600078e00ff */
[----:B------:R-:W-:Y:S02]  /*1110*/  SEL R22, R19, R2, !P1 ;  /* 0x0000000213167207 */ /* 0x000fe40004800000 */
[----:B------:R-:W-:Y:S01]  /*1120*/  SEL R19, R2, R19, !P1 ;  /* 0x0000001302137207 */ /* 0x000fe20004800000 */
[----:B------:R-:W-:-:S07]  /*1130*/  IMAD.MOV.U32 R2, RZ, RZ, R31 ;  /* 0x000000ffff027224 */ /* 0x000fce00078e001f */
.L_x_10:
[----:B------:R-:W-:Y:S05]  /*1140*/  @!P2 BRA `(.L_x_13) ;  /* 0x0000009c0074a947 */ /* 0x000fea0003800000 */
[----:B------:R-:W-:-:S13]  /*1150*/  ISETP.GT.U32.AND P0, PT, R33, 0x1, PT ;  /* 0x000000012100780c */ /* 0x000fda0003f04070 */
[----:B------:R-:W-:Y:S05]  /*1160*/  @P0 EXIT ;  /* 0x000000000000094d */ /* 0x000fea0003800000 */
.L_x_14:
[----:B------:R-:W-:-:S08]  /*1170*/  NOP ;  /* 0x0000000000007918 */ /* 0x000fd00000000000 */
[----:B------:R-:W1:Y:S02]  /*1180*/  USETMAXREG.TRY_ALLOC.CTAPOOL UP0, 0xe8 ;  /* 0x000000e8000079c8 */ /* 0x000e640008000600 */
[----:B-1----:R-:W-:-:S13]  /*1190*/  PLOP3.LUT P0, PT, PT, PT, UP0, 0x80, 0x0 ;  /* 0x000000000000781c */ /* 0x002fda0003f0f008 */
[----:B------:R-:W-:Y:S05]  /*11a0*/  @!P0 BRA `(.L_x_14) ;  /* 0xfffffffc00f08947 */ /* 0x000fea000383ffff */
[----:B------:R-:W-:-:S13]  /*11b0*/  LOP3.LUT P0, RZ, R8, 0xff, RZ, 0xc0, !PT ;  /* 0x000000ff08ff7812 */ /* 0x000fda000780c0ff */
[----:B------:R-:W-:Y:S05]  /*11c0*/  @!P0 EXIT ;  /* 0x000000000000894d */ /* 0x000fea0003800000 */
[----:B------:R-:W1:Y:S01]  /*11d0*/  S2UR UR4, SR_CgaCtaId ;  /* 0x00000000000479c3 */ /* 0x000e620000008800 */
[----:B------:R-:W-:Y:S01]  /*11e0*/  VIADD R6, R5, 0xffffffff ;  /* 0xffffffff05067836 */ /* 0x000fe20000000000 */
[----:B------:R-:W-:Y:S01]  /*11f0*/  SHF.R.S32.HI R0, RZ, 0x1f, R3 ;  /* 0x0000001fff007819 */ /* 0x000fe20000011403 */
[----:B------:R-:W-:Y:S01]  /*1200*/  UMOV UR42, 0x400 ;  /* 0x00000400002a7882 */ /* 0x000fe20000000000 */
[----:B------:R-:W-:Y:S01]  /*1210*/  UISETP.LT.AND UP0, UPT, UR37, 0x1, UPT ;  /* 0x000000012500788c */ /* 0x000fe2000bf01270 */
[----:B------:R-:W-:Y:S01]  /*1220*/  LOP3.LUT R172, R16, 0x1, RZ, 0xfc, !PT ;  /* 0x0000000110ac7812 */ /* 0x000fe200078efcff */
[----:B------:R-:W-:Y:S01]  /*1230*/  USHF.L.U32 UR41, UR37, 0x1, URZ ;  /* 0x0000000125297899 */ /* 0x000fe2000800063f */
[----:B------:R-:W-:Y:S01]  /*1240*/  R2UR UR43, R6 ;  /* 0x00000000062b72ca */ /* 0x000fe200000e0000 */
[----:B------:R-:W-:Y:S01]  /*1250*/  USEL UR45, UR37, 0x1, UP0 ;  /* 0x00000001252d7887 */ /* 0x000fe20008000000 */
[CC--:B------:R-:W-:Y:S02]  /*1260*/  LEA.HI R4, R0.reuse, R3.reuse, RZ, 0x2 ;  /* 0x0000000300047211 */ /* 0x0c0fe400078f10ff */
[----:B------:R-:W-:Y:S01]  /*1270*/  LEA.HI R0, R0, R3, RZ, 0x5 ;  /* 0x0000000300007211 */ /* 0x000fe200078f28ff */
[----:B------:R-:W-:Y:S01]  /*1280*/  UIADD3 UR45, -UR45, UR37, URZ ;  /* 0x000000252d2d7290 */ /* 0x000fe2000fffe13f */
[----:B------:R-:W-:-:S02]  /*1290*/  SHF.R.S32.HI R154, RZ, 0x2, R4 ;  /* 0x00000002ff9a7819 */ /* 0x000fc40000011404 */
[----:B------:R-:W-:Y:S02]  /*12a0*/  SHF.R.S32.HI R5, RZ, 0x1f, R4 ;  /* 0x0000001fff057819 */ /* 0x000fe40000011404 */
[----:B------:R-:W-:Y:S02]  /*12b0*/  LOP3.LUT R156, R4, 0xfffffffc, RZ, 0xc0, !PT ;  /* 0xfffffffc049c7812 */ /* 0x000fe400078ec0ff */
[----:B------:R-:W-:Y:S01]  /*12c0*/  LEA.HI R5, R5, R154, RZ, 0x3 ;  /* 0x0000009a05057211 */ /* 0x000fe200078f18ff */
[----:B------:R-:W-:Y:S01]  /*12d0*/  USHF.L.U32 UR43, UR43, 0x3, URZ ;  /* 0x000000032b2b7899 */ /* 0x000fe2000800063f */
[----:B------:R-:W-:Y:S01]  /*12e0*/  ISETP.NE.AND P0, PT, R6, RZ, PT ;  /* 0x000000ff0600720c */ /* 0x000fe20003f05270 */
[----:B------:R-:W-:Y:S01]  /*12f0*/  IMAD.IADD R156, R3, 0x1, -R156 ;  /* 0x00000001039c7824 */ /* 0x000fe200078e0a9c */
[----:B------:R-:W-:Y:S01]  /*1300*/  LOP3.LUT R5, R5, 0xfffffff8, RZ, 0xc0, !PT ;  /* 0xfffffff805057812 */ /* 0x000fe200078ec0ff */
[----:B-1----:R-:W-:Y:S01]  /*1310*/  ULEA UR42, UR4, UR42, 0x18 ;  /* 0x0000002a042a7291 */ /* 0x002fe2000f8ec03f */
[----:B------:R-:W-:Y:S01]  /*1320*/  SEL R173, RZ, 0x1, P0 ;  /* 0x00000001ffad7807 */ /* 0x000fe20000000000 */
[----:B------:R-:W-:Y:S01]  /*1330*/  IMAD.U32 R158, RZ, RZ, UR43 ;  /* 0x0000002bff9e7e24 */ /* 0x000fe2000f8e00ff */
[----:B------:R-:W-:Y:S01]  /*1340*/  ULDC UR4, c[0x0][0x284] ;  /* 0x0000a10000047ab9 */ /* 0x000fe20000000800 */
[----:B------:R-:W-:Y:S01]  /*1350*/  IMAD.IADD R154, R154, 0x1, -R5 ;  /* 0x000000019a9a7824 */ /* 0x000fe200078e0a05 */
[----:B------:R-:W-:Y:S01]  /*1360*/  UIADD3 UR44, UR42, 0x40, URZ ;  /* 0x000000402a2c7890 */ /* 0x000fe2000fffe03f */
[----:B------:R-:W-:-:S02]  /*1370*/  SHF.R.S32.HI R5, RZ, 0x5, R0 ;  /* 0x00000005ff057819 */ /* 0x000fc40000011400 */
[C---:B------:R-:W-:Y:S02]  /*1380*/  LOP3.LUT R160, R158.reuse, 0x8, RZ, 0xc0, !PT ;  /* 0x000000089ea07812 */ /* 0x040fe400078ec0ff */
[--C-:B------:R-:W-:Y:S01]  /*1390*/  SHF.R.S32.HI R155, RZ, 0x1f, R154.reuse ;  /* 0x0000001fff9b7819 */ /* 0x100fe2000001149a */
[C-C-:B------:R-:W-:Y:S01]  /*13a0*/  IMAD R161, R5.reuse, -0x10, -R154.reuse ;  /* 0xfffffff005a17824 */ /* 0x140fe200078e0a9a */
[----:B------:R-:W-:Y:S01]  /*13b0*/  LOP3.LUT R158, R158, 0x8, RZ, 0xc, !PT ;  /* 0x000000089e9e7812 */ /* 0x000fe200078e0cff */
[----:B------:R-:W-:Y:S01]  /*13c0*/  IMAD.U32 R157, RZ, RZ, UR44 ;  /* 0x0000002cff9d7e24 */ /* 0x000fe2000f8e00ff */
[----:B------:R-:W-:Y:S01]  /*13d0*/  LOP3.LUT R160, R160, 0x18, RZ, 0x3c, !PT ;  /* 0x00000018a0a07812 */ /* 0x000fe200078e3cff */
[----:B------:R-:W-:-:S04]  /*13e0*/  IMAD.WIDE R154, R5, 0x10, R154 ;  /* 0x00000010059a7825 */ /* 0x000fc800078e029a */
[----:B------:R-:W-:Y:S02]  /*13f0*/  VIADD R159, R157, UR43 ;  /* 0x0000002b9d9f7c36 */ /* 0x000fe40008000000 */
[----:B------:R-:W-:-:S07]  /*1400*/  VIADD R161, R161, UR4 ;  /* 0x00000004a1a17c36 */ /* 0x000fce0008000000 */
.L_x_290:
[----:B------:R-:W-:Y:S01]  /*1410*/  SHF.L.U32 R0, R173, 0x1f, RZ ;  /* 0x0000001fad007819 */ /* 0x000fe200000006ff */
[----:B------:R-:W-:Y:S02]  /*1420*/  ULDC UR4, c[0x0][0x28c] ;  /* 0x0000a30000047ab9 */ /* 0x000fe40000000800 */
[----:B------:R-:W-:Y:S01]  /*1430*/  ISETP.LT.AND P1, PT, RZ, UR4, PT ;  /* 0x00000004ff007c0c */ /* 0x000fe2000bf21270 */
[----:B------:R-:W1:Y:S02]  /*1440*/  SYNCS.PHASECHK.TRANS64.TRYWAIT P0, [R157+UR43], R0 ;  /* 0x000000009d0075a7 */ /* 0x000e64000800016b */
[----:B01-34-:R-:W-:Y:S10]  /*1450*/  @!P0 BRA `(.L_x_15) ;  /* 0x000000ac000c8947 */ /* 0x01bff40003800000 */
.L_x_311:
[----:B------:R-:W-:Y:S05]  /*1460*/  @P1 BRA `(.L_x_16) ;  /* 0x0000000000401947 */ /* 0x000fea0003800000 */
[----:B-1----:R-:W-:Y:S01]  /*1470*/  MOV R0, 0x0 ;  /* 0x0000000000007802 */ /* 0x002fe20000000f00 */
[----:B------:R-:W-:Y:S01]  /*1480*/  ULDC.64 UR4, c[0x4][0x68] ;  /* 0x01001a0000047ab9 */ /* 0x000fe20000000a00 */
[----:B------:R-:W-:Y:S01]  /*1490*/  ULDC.64 UR6, c[0x4][0x8] ;  /* 0x0100020000067ab9 */ /* 0x000fe20000000a00 */
[----:B------:R-:W-:Y:S01]  /*14a0*/  IMAD.U32 R4, RZ, RZ, UR4 ;  /* 0x00000004ff047e24 */ /* 0x000fe2000f8e00ff */
[----:B------:R1:W2:Y:S01]  /*14b0*/  LDC.64 R14, c[0x4][R0] ;  /* 0x01000000000e7b82 */ /* 0x0002a20000000a00 */
[----:B------:R-:W-:Y:S01]  /*14c0*/  IMAD.U32 R5, RZ, RZ, UR5 ;  /* 0x00000005ff057e24 */ /* 0x000fe2000f8e00ff */
[----:B------:R-:W-:Y:S01]  /*14d0*/  ULDC.64 UR4, c[0x4][0x70] ;  /* 0x01001c0000047ab9 */ /* 0x000fe20000000a00 */
[----:B------:R-:W-:Y:S02]  /*14e0*/  IMAD.U32 R10, RZ, RZ, UR6 ;  /* 0x00000006ff0a7e24 */ /* 0x000fe4000f8e00ff */
[----:B------:R-:W-:Y:S02]  /*14f0*/  IMAD.U32 R6, RZ, RZ, UR4 ;  /* 0x00000004ff067e24 */ /* 0x000fe4000f8e00ff */
[----:B------:R-:W-:-:S02]  /*1500*/  IMAD.U32 R7, RZ, RZ, UR5 ;  /* 0x00000005ff077e24 */ /* 0x000fc4000f8e00ff */
[----:B------:R-:W-:Y:S02]  /*1510*/  IMAD.U32 R11, RZ, RZ, UR7 ;  /* 0x00000007ff0b7e24 */ /* 0x000fe4000f8e00ff */
[----:B------:R-:W-:Y:S02]  /*1520*/  IMAD.MOV.U32 R8, RZ, RZ, 0x1e1 ;  /* 0x000001e1ff087424 */ /* 0x000fe400078e00ff */
[----:B0-----:R-:W-:Y:S02]  /*1530*/  IMAD.MOV.U32 R12, RZ, RZ, 0x1 ;  /* 0x00000001ff0c7424 */ /* 0x001fe400078e00ff */
[----:B-1----:R-:W-:-:S07]  /*1540*/  IMAD.MOV.U32 R13, RZ, RZ, RZ ;  /* 0x000000ffff0d7224 */ /* 0x002fce00078e00ff */
[----:B------:R-:W-:-:S07]  /*1550*/  LEPC R20, `(.L_x_16) ;  /* 0x000000001014794e */ /* 0x000fce0000000000 */
[----:B--2--5:R-:W-:Y:S05]  /*1560*/  CALL.ABS.NOINC R14 ;  /* 0x000000000e007343 */ /* 0x024fea0003c00000 */
.L_x_16:
[----:B------:R-:W-:-:S13]  /*1570*/  ISETP.NE.AND P0, PT, R172, 0x3, PT ;  /* 0x00000003ac00780c */ /* 0x000fda0003f05270 */
[----:B------:R-:W-:Y:S05]  /*1580*/  @!P0 BRA `(.L_x_17) ;  /* 0x0000000000048947 */ /* 0x000fea0003800000 */
[----:B------:R-:W-:Y:S01]  /*1590*/  BPT.TRAP 0x1 ;  /* 0x000000040000795c */ /* 0x000fe20000300000 */
.L_x_17:
[----:B------:R-:W-:Y:S02]  /*15a0*/  IMAD.U32 R3, RZ, RZ, UR36 ;  /* 0x00000024ff037e24 */ /* 0x000fe4000f8e00ff */
[----:B-1----:R-:W-:-:S03]  /*15b0*/  IMAD.U32 R0, RZ, RZ, UR40 ;  /* 0x00000028ff007e24 */ /* 0x002fc6000f8e00ff */
[----:B------:R-:W-:Y:S02]  /*15c0*/  LEA R3, R3, UR42, 0x3 ;  /* 0x0000002a03037c11 */ /* 0x000fe4000f8e18ff */
[----:B------:R-:W-:-:S04]  /*15d0*/  SHF.L.U32 R0, R0, 0x1f, RZ ;  /* 0x0000001f00007819 */ /* 0x000fc800000006ff */
[----:B------:R1:W2:Y:S01]  /*15e0*/  SYNCS.PHASECHK.TRANS64.TRYWAIT P1, [R3+URZ], R0 ;  /* 0x00000000030075a7 */ /* 0x0002a2000802017f */
[----:B------:R-:W-:Y:S05]  /*15f0*/  @!P0 BRA `(.L_x_18) ;  /* 0x0000000000048947 */ /* 0x000fea0003800000 */
[----:B------:R-:W-:Y:S01]  /*1600*/  BPT.TRAP 0x1 ;  /* 0x000000040000795c */ /* 0x000fe20000300000 */
.L_x_18:
[----:B------:R-:W-:-:S05]  /*1610*/  IMAD.U32 R4, RZ, RZ, UR45 ;  /* 0x0000002dff047e24 */ /* 0x000fca000f8e00ff */
[----:B------:R-:W-:Y:S01]  /*1620*/  ISETP.GE.AND P2, PT, R4, 0x1, PT ;  /* 0x000000010400780c */ /* 0x000fe20003f46270 */
[----:B--2---:R-:W-:-:S12]  /*1630*/  @P1 BRA `(.L_x_19) ;  /* 0x0000000000081947 */ /* 0x004fd80003800000 */
[----:B------:R-:W2:Y:S02]  /*1640*/  SYNCS.PHASECHK.TRANS64.TRYWAIT P1, [R3+URZ], R0 ;  /* 0x00000000030075a7 */ /* 0x000ea4000802017f */
[----:B--2---:R-:W-:Y:S05]  /*1650*/  @!P1 BRA `(.L_x_20) ;  /* 0x000000a800a09947 */ /* 0x004fea0003800000 */
.L_x_19:
[----:B------:R-:W-:Y:S05]  /*1660*/  WARPSYNC.ALL ;  /* 0x0000000000007948 */ /* 0x000fea0003800000 */
[----:B------:R-:W-:Y:S01]  /*1670*/  UIADD3 UR4, UR42, 0x100, URZ ;  /* 0x000001002a047890 */ /* 0x000fe2000fffe03f */
[----:B------:R-:W-:Y:S01]  /*1680*/  WARPGROUP.ARRIVE ;  /* 0x00000000000079c5 */ /* 0x000fe20000000000 */
[----:B------:R-:W-:Y:S02]  /*1690*/  UIADD3 UR5, UR42, 0x18100, URZ ;  /* 0x000181002a057890 */ /* 0x000fe4000fffe03f */
[----:B------:R-:W-:Y:S02]  /*16a0*/  USHF.R.U32.HI UR4, URZ, 0x4, UR4 ;  /* 0x000000043f047899 */ /* 0x000fe40008011604 */
[----:B------:R-:W-:-:S02]  /*16b0*/  USHF.R.U32.HI UR5, URZ, 0x4, UR5 ;  /* 0x000000043f057899 */ /* 0x000fc40008011605 */
[----:B------:R-:W-:Y:S02]  /*16c0*/  ULOP3.LUT UR4, UR4, 0x3fff, URZ, 0xc0, !UPT ;  /* 0x00003fff04047892 */ /* 0x000fe4000f8ec03f */
[----:B------:R-:W-:Y:S02]  /*16d0*/  ULOP3.LUT UR5, UR5, 0x3fff, URZ, 0xc0, !UPT ;  /* 0x00003fff05057892 */ /* 0x000fe4000f8ec03f */
[----:B------:R-:W-:Y:S02]  /*16e0*/  ULOP3.LUT UR4, UR4, 0x10000, URZ, 0xfc, !UPT ;  /* 0x0001000004047892 */ /* 0x000fe4000f8efc3f */
[----:B------:R-:W-:Y:S02]  /*16f0*/  ULOP3.LUT UR5, UR5, 0x10000, URZ, 0xfc, !UPT ;  /* 0x0001000005057892 */ /* 0x000fe4000f8efc3f */
[----:B------:R-:W-:Y:S02]  /*1700*/  ULEA UR8, UR36, UR4, 0xb ;  /* 0x0000000424087291 */ /* 0x000fe4000f8e583f */
[----:B------:R-:W-:Y:S01]  /*1710*/  ULEA UR6, UR36, UR5, 0xd ;  /* 0x0000000524067291 */ /* 0x000fe2000f8e683f */
[----:B------:R-:W-:Y:S01]  /*1720*/  UMOV UR9, 0x40000040 ;  /* 0x4000004000097882 */ /* 0x000fe20000000000 */
[----:B------:R-:W-:Y:S01]  /*1730*/  UMOV UR11, 0x40000040 ;  /* 0x40000040000b7882 */ /* 0x000fe20000000000 */
[----:B------:R-:W-:-:S02]  /*1740*/  UIADD3 UR12, UR8, 0x2, URZ ;  /* 0x00000002080c7890 */ /* 0x000fc4000fffe03f */
[----:B------:R-:W-:Y:S02]  /*1750*/  UIADD3 UR14, UR6, 0x2, URZ ;  /* 0x00000002060e7890 */ /* 0x000fe4000fffe03f */
[----:B------:R-:W-:Y:S01]  /*1760*/  UMOV UR10, UR6 ;  /* 0x00000006000a7c82 */ /* 0x000fe20008000000 */
[----:B------:R-:W-:Y:S01]  /*1770*/  UMOV UR13, 0x40000040 ;  /* 0x40000040000d7882 */ /* 0x000fe20000000000 */
[----:B------:R-:W-:Y:S01]  /*1780*/  HGMMA.64x256x8.F32.TF32 R24, gdesc[UR8], RZ, !UPT, gsb0 ;  /* 0x07e00000081879f0 */ /* 0x000fe2000c0028ff */
[----:B------:R-:W-:Y:S01]  /*1790*/  UMOV UR15, 0x40000040 ;  /* 0x40000040000f7882 */ /* 0x000fe20000000000 */
[----:B------:R-:W-:Y:S01]  /*17a0*/  UIADD3 UR10, UR6, 0x1806, URZ ;  /* 0x00001806060a7890 */ /* 0x000fe2000fffe03f */
[----:B------:R-:W-:Y:S01]  /*17b0*/  UMOV UR9, 0x40000040 ;  /* 0x4000004000097882 */ /* 0x000fe20000000000 */
[----:B------:R-:W-:Y:S01]  /*17c0*/  UMOV UR11, 0x40000040 ;  /* 0x40000040000b7882 */ /* 0x000fe20000000000 */
[----:B------:R-:W-:Y:S02]  /*17d0*/  WARPGROUP.DEPBAR.LE gsb0, 0x0 ;  /* 0x00008000000079c5 */ /* 0x000fe40000010000 */
[----:B------:R-:W-:-:S15]  /*17e0*/  WARPGROUP.ARRIVE ;  /* 0x00000000000079c5 */ /* 0x000fde0000000000 */
[----:B------:R-:W-:-:S06]  /*17f0*/  NOP ;  /* 0x0000000000007918 */ /* 0x000fcc0000000000 */
[----:B------:R-:W-:Y:S01]  /*1800*/  HGMMA.64x256x8.F32.TF32 R24, gdesc[UR12], R24, gsb0 ;  /* 0x07e000000c1879f0 */ /* 0x000fe20008002818 */
[----:B------:R-:W-:Y:S02]  /*1810*/  UIADD3 UR12, UR8, 0x4, URZ ;  /* 0x00000004080c7890 */ /* 0x000fe4000fffe03f */
[----:B------:R-:W-:Y:S01]  /*1820*/  UIADD3 UR14, UR6, 0x4, URZ ;  /* 0x00000004060e7890 */ /* 0x000fe2000fffe03f */
[----:B------:R-:W-:Y:S01]  /*1830*/  UMOV UR13, 0x40000040 ;  /* 0x40000040000d7882 */ /* 0x000fe20000000000 */
[----:B------:R-:W-:Y:S01]  /*1840*/  UMOV UR15, 0x40000040 ;  /* 0x40000040000f7882 */ /* 0x000fe20000000000 */
[----:B------:R-:W-:Y:S02]  /*1850*/  WARPGROUP.DEPBAR.LE gsb0, 0x0 ;  /* 0x00008000000079c5 */ /* 0x000fe40000010000 */
[----:B------:R-:W-:-:S15]  /*1860*/  WARPGROUP.ARRIVE ;  /* 0x00000000000079c5 */ /* 0x000fde0000000000 */
[----:B------:R-:W-:-:S05]  /*1870*/  NOP ;  /* 0x0000000000007918 */ /* 0x000fca0000000000 */
        /* <DEDUP_REMOVED lines=93> */
[----:B------:R-:W-:Y:S01]  /*1e50*/  UIADD3 UR8, UR8, 0x606, URZ ;  /* 0x0000060608087890 */ /* 0x000fe2000fffe03f */
[----:B------:R-:W-:Y:S02]  /*1e60*/  WARPGROUP.DEPBAR.LE gsb0, 0x0 ;  /* 0x00008000000079c5 */ /* 0x000fe40000010000 */
[----:B------:R-:W-:-:S15]  /*1e70*/  WARPGROUP.ARRIVE ;  /* 0x00000000000079c5 */ /* 0x000fde0000000000 */
[----:B------:R-:W-:-:S04]  /*1e80*/  NOP ;  /* 0x0000000000007918 */ /* 0x000fc80000000000 */
[----:B------:R-:W-:Y:S03]  /*1e90*/  HGMMA.64x256x8.F32.TF32 R24, gdesc[UR12], R24, gsb0 ;  /* 0x07e000000c1879f0 */ /* 0x000fe60008002818 */
[----:B------:R-:W-:Y:S02]  /*1ea0*/  WARPGROUP.DEPBAR.LE gsb0, 0x0 ;  /* 0x00008000000079c5 */ /* 0x000fe40000010000 */
[----:B------:R-:W-:-:S15]  /*1eb0*/  WARPGROUP.ARRIVE ;  /* 0x00000000000079c5 */ /* 0x000fde0000000000 */
[----:B------:R-:W-:-:S08]  /*1ec0*/  NOP ;  /* 0x0000000000007918 */ /* 0x000fd00000000000 */
[----:B------:R-:W-:Y:S03]  /*1ed0*/  HGMMA.64x256x8.F32.TF32 R24, gdesc[UR8], R24, gsb0 ;  /* 0x07e00000081879f0 */ /* 0x000fe60008002818 */
[----:B------:R-:W-:Y:S02]  /*1ee0*/  WARPGROUP.DEPBAR.LE gsb0, 0x0 ;  /* 0x00008000000079c5 */ /* 0x000fe40000010000 */
[----:B------:R-:W-:Y:S05]  /*1ef0*/  @!P2 BRA `(.L_x_21) ;  /* 0x00000008009ca947 */ /* 0x000fea0003800000 */
[----:B------:R-:W-:Y:S01]  /*1f00*/  UIADD3 UR9, UR36, 0x1, URZ ;  /* 0x0000000124097890 */ /* 0x000fe2000fffe03f */
[----:B-12---:R-:W-:Y:S01]  /*1f10*/  IMAD.U32 R0, RZ, RZ, UR45 ;  /* 0x0000002dff007e24 */ /* 0x006fe2000f8e00ff */
[----:B------:R-:W-:Y:S02]  /*1f20*/  UMOV UR7, UR36 ;  /* 0x0000002400077c82 */ /* 0x000fe40008000000 */
[----:B------:R-:W-:-:S04]  /*1f30*/  UISETP.NE.AND UP0, UPT, UR9, 0x3, UPT ;  /* 0x000000030900788c */ /* 0x000fc8000bf05270 */
[----:B------:R-:W-:Y:S02]  /*1f40*/  USEL UR6, URZ, 0x1, UP0 ;  /* 0x000000013f067887 */ /* 0x000fe40008000000 */
[----:B------:R-:W-:Y:S02]  /*1f50*/  USEL UR9, UR9, URZ, UP0 ;  /* 0x0000003f09097287 */ /* 0x000fe40008000000 */
[----:B------:R-:W-:-:S06]  /*1f60*/  ULOP3.LUT UR6, UR40, UR6, URZ, 0x3c, !UPT ;  /* 0x0000000628067292 */ /* 0x000fcc000f8e3c3f */
[----:B------:R-:W-:-:S07]  /*1f70*/  IMAD.U32 R5, RZ, RZ, UR6 ;  /* 0x00000006ff057e24 */ /* 0x000fce000f8e00ff */
.L_x_28:
[----:B-12---:R-:W-:Y:S05]  /*1f80*/  @!P0 BRA `(.L_x_22) ;  /* 0x0000000000048947 */ /* 0x006fea0003800000 */
[----:B------:R-:W-:Y:S01]  /*1f90*/  BPT.TRAP 0x1 ;  /* 0x000000040000795c */ /* 0x000fe20000300000 */
.L_x_22:
[----:B------:R-:W-:Y:S01]  /*1fa0*/  ULEA UR6, UR9, UR42, 0x3 ;  /* 0x0000002a09067291 */ /* 0x000fe2000f8e183f */
[----:B------:R-:W-:-:S08]  /*1fb0*/  SHF.L.U32 R3, R5, 0x1f, RZ ;  /* 0x0000001f05037819 */ /* 0x000fd000000006ff */
[----:B------:R1:W2:Y:S01]  /*1fc0*/  SYNCS.PHASECHK.TRANS64.TRYWAIT P1, [UR6], R3 ;  /* 0x00000003ff0075a7 */ /* 0x0002a20008020146 */
[----:B------:R-:W-:Y:S05]  /*1fd0*/  @!P0 BRA `(.L_x_23) ;  /* 0x0000000000048947 */ /* 0x000fea0003800000 */
[----:B------:R-:W-:Y:S01]  /*1fe0*/  BPT.TRAP 0x1 ;  /* 0x000000040000795c */ /* 0x000fe20000300000 */
.L_x_23:
[----:B--2---:R-:W-:Y:S05]  /*1ff0*/  @P1 BRA `(.L_x_24) ;  /* 0x0000000000081947 */ /* 0x004fea0003800000 */
[----:B------:R-:W2:Y:S02]  /*2000*/  SYNCS.PHASECHK.TRANS64.TRYWAIT P1, [UR6], R3 ;  /* 0x00000003ff0075a7 */ /* 0x000ea40008020146 */
[----:B--2---:R-:W-:Y:S05]  /*2010*/  @!P1 BRA `(.L_x_25) ;  /* 0x000000a000449947 */ /* 0x004fea0003800000 */
.L_x_24:
[----:B------:R-:W-:Y:S01]  /*2020*/  ULEA UR8, UR9, UR5, 0xd ;  /* 0x0000000509087291 */ /* 0x000fe2000f8e683f */
[----:B------:R-:W-:Y:S01]  /*2030*/  WARPGROUP.ARRIVE ;  /* 0x00000000000079c5 */ /* 0x000fe20000000000 */
[----:B------:R-:W-:Y:S01]  /*2040*/  ULEA UR6, UR9, UR4, 0xb ;  /* 0x0000000409067291 */ /* 0x000fe2000f8e583f */
[----:B------:R-:W-:Y:S01]  /*2050*/  UMOV UR15, 0x40000040 ;  /* 0x40000040000f7882 */ /* 0x000fe20000000000 */
[----:B------:R-:W-:-:S03]  /*2060*/  UMOV UR13, 0x40000040 ;  /* 0x40000040000d7882 */ /* 0x000fc60000000000 */
[----:B------:R-:W-:Y:S02]  /*2070*/  UMOV UR14, UR8 ;  /* 0x00000008000e7c82 */ /* 0x000fe40008000000 */
[----:B------:R-:W-:Y:S02]  /*2080*/  UMOV UR12, UR6 ;  /* 0x00000006000c7c82 */ /* 0x000fe40008000000 */
[----:B------:R-:W-:Y:S01]  /*2090*/  HGMMA.64x256x8.F32.TF32 R24, gdesc[UR12], R24, gsb0 ;  /* 0x07e000000c1879f0 */ /* 0x000fe20008002818 */
[----:B------:R-:W-:Y:S02]  /*20a0*/  UIADD3 UR14, UR8, 0x2, URZ ;  /* 0x00000002080e7890 */ /* 0x000fe4000fffe03f */
[----:B------:R-:W-:Y:S01]  /*20b0*/  UIADD3 UR12, UR6, 0x2, URZ ;  /* 0x00000002060c7890 */ /* 0x000fe2000fffe03f */
[----:B------:R-:W-:Y:S01]  /*20c0*/  UMOV UR15, 0x40000040 ;  /* 0x40000040000f7882 */ /* 0x000fe20000000000 */
[----:B------:R-:W-:Y:S01]  /*20d0*/  UMOV UR13, 0x40000040 ;  /* 0x40000040000d7882 */ /* 0x000fe20000000000 */
[----:B------:R-:W-:-:S02]  /*20e0*/  WARPGROUP.DEPBAR.LE gsb0, 0x0 ;  /* 0x00008000000079c5 */ /* 0x000fc40000010000 */
        /* <DEDUP_REMOVED lines=114> */
[----:B------:R-:W-:Y:S03]  /*2810*/  HGMMA.64x256x8.F32.TF32 R24, gdesc[UR12], R24, gsb0 ;  /* 0x07e000000c1879f0 */ /* 0x000fe60008002818 */
[----:B------:R-:W-:Y:S02]  /*2820*/  WARPGROUP.DEPBAR.LE gsb0, 0x0 ;  /* 0x00008000000079c5 */ /* 0x000fe40000010000 */
[----:B------:R-:W-:Y:S05]  /*2830*/  @!P0 BRA `(.L_x_26) ;  /* 0x0000000000048947 */ /* 0x000fea0003800000 */
[----:B------:R-:W-:Y:S01]  /*2840*/  BPT.TRAP 0x1 ;  /* 0x000000040000795c */ /* 0x000fe20000300000 */
.L_x_26:
[----:B------:R-:W-:Y:S01]  /*2850*/  ULEA UR6, UR7, UR42, 0x3 ;  /* 0x0000002a07067291 */ /* 0x000fe2000f8e183f */
[----:B------:R-:W-:-:S03]  /*2860*/  ISETP.GT.U32.AND P1, PT, R16, 0x1, PT ;  /* 0x000000011000780c */ /* 0x000fc60003f24070 */
[----:B------:R-:W-:-:S04]  /*2870*/  UIADD3 UR6, UR6, 0x18, URZ ;  /* 0x0000001806067890 */ /* 0x000fc8000fffe03f */
[----:B------:R-:W-:-:S09]  /*2880*/  UPRMT UR6, URZ, 0x654, UR6 ;  /* 0x000006543f067896 */ /* 0x000fd20008000006 */
[----:B------:R-:W-:Y:S01]  /*2890*/  SYNCS.ARRIVE.TRANS64.RED.A1T0 RZ, [UR6], RZ ;  /* 0x000000ffffff79a7 */ /* 0x000fe20008100406 */
[----:B------:R-:W-:Y:S05]  /*28a0*/  @P1 BRA `(.L_x_27) ;  /* 0x0000000000041947 */ /* 0x000fea0003800000 */
[----:B------:R-:W-:Y:S01]  /*28b0*/  BPT.TRAP 0x1 ;  /* 0x000000040000795c */ /* 0x000fe20000300000 */
.L_x_27:
[----:B------:R-:W-:Y:S01]  /*28c0*/  UIADD3 UR9, UR9, 0x1, URZ ;  /* 0x0000000109097890 */ /* 0x000fe2000fffe03f */
[C---:B------:R-:W-:Y:S01]  /*28d0*/  ISETP.GT.AND P1, PT, R0.reuse, 0x1, PT ;  /* 0x000000010000780c */ /* 0x040fe20003f24270 */
[----:B------:R-:W-:Y:S01]  /*28e0*/  UIADD3 UR7, UR7, 0x1, URZ ;  /* 0x0000000107077890 */ /* 0x000fe2000fffe03f */
[----:B------:R-:W-:Y:S01]  /*28f0*/  VIADD R0, R0, 0xffffffff ;  /* 0xffffffff00007836 */ /* 0x000fe20000000000 */
[----:B------:R-:W-:Y:S02]  /*2900*/  UISETP.NE.AND UP0, UPT, UR9, 0x3, UPT ;  /* 0x000000030900788c */ /* 0x000fe4000bf05270 */
[----:B------:R-:W-:Y:S02]  /*2910*/  UISETP.NE.AND UP1, UPT, UR7, 0x3, UPT ;  /* 0x000000030700788c */ /* 0x000fe4000bf25270 */
[----:B------:R-:W-:Y:S02]  /*2920*/  USEL UR6, URZ, 0x1, UP0 ;  /* 0x000000013f067887 */ /* 0x000fe40008000000 */
[----:B------:R-:W-:-:S02]  /*2930*/  USEL UR9, UR9, URZ, UP0 ;  /* 0x0000003f09097287 */ /* 0x000fc40008000000 */
[----:B------:R-:W-:Y:S02]  /*2940*/  USEL UR7, UR7, URZ, UP1 ;  /* 0x0000003f07077287 */ /* 0x000fe40008800000 */
[----:B------:R-:W-:Y:S01]  /*2950*/  LOP3.LUT R5, R5, UR6, RZ, 0x3c, !PT ;  /* 0x0000000605057c12 */ /* 0x000fe2000f8e3cff */
[----:B------:R-:W-:Y:S09]  /*2960*/  @P1 BRA `(.L_x_28) ;  /* 0xfffffff400841947 */ /* 0x000ff2000383ffff */
.L_x_21:
[----:B-12---:R-:W1:Y:S01]  /*2970*/  LDC R0, c[0x0][0x28c] ;  /* 0x0000a300ff007b82 */ /* 0x006e620000000800 */
[----:B------:R2:W-:Y:S01]  /*2980*/  SYNCS.ARRIVE.TRANS64.A1T0 RZ, [R158+UR44], RZ ;  /* 0x000000ff9eff79a7 */ /* 0x0005e2000810002c */
[----:B-1----:R-:W-:-:S13]  /*2990*/  ISETP.GE.AND P1, PT, R0, 0x1, PT ;  /* 0x000000010000780c */ /* 0x002fda0003f26270 */
[----:B--2---:R-:W-:Y:S05]  /*29a0*/  @!P1 BRA `(.L_x_29) ;  /* 0x0000000000349947 */ /* 0x004fea0003800000 */
[----:B------:R-:W-:Y:S05]  /*29b0*/  @!P0 BRA `(.L_x_30) ;  /* 0x0000000000048947 */ /* 0x000fea0003800000 */
[----:B------:R-:W-:Y:S01]  /*29c0*/  BPT.TRAP 0x1 ;  /* 0x000000040000795c */ /* 0x000fe20000300000 */
.L_x_30:
[----:B------:R-:W-:Y:S01]  /*29d0*/  UIADD3 UR6, UR45, UR36, URZ ;  /* 0x000000242d067290 */ /* 0x000fe2000fffe03f */
[----:B------:R-:W-:-:S03]  /*29e0*/  ISETP.GT.U32.AND P0, PT, R16, 0x1, PT ;  /* 0x000000011000780c */ /* 0x000fc60003f04070 */
[----:B------:R-:W-:-:S04]  /*29f0*/  UIMAD.WIDE.U32 UR4, UR6, -0x55555555, URZ ;  /* 0xaaaaaaab060478a5 */ /* 0x000fc8000f8e003f */
[----:B------:R-:W-:-:S04]  /*2a00*/  USHF.R.U32.HI UR4, URZ, 0x1, UR5 ;  /* 0x000000013f047899 */ /* 0x000fc80008011605 */
[----:B------:R-:W-:-:S04]  /*2a10*/  UIMAD UR6, UR4, -0x3, UR6 ;  /* 0xfffffffd040678a4 */ /* 0x000fc8000f8e0206 */
[----:B------:R-:W-:-:S04]  /*2a20*/  ULEA UR6, UR6, UR42, 0x3 ;  /* 0x0000002a06067291 */ /* 0x000fc8000f8e183f */
[----:B------:R-:W-:-:S04]  /*2a30*/  UIADD3 UR6, UR6, 0x18, URZ ;  /* 0x0000001806067890 */ /* 0x000fc8000fffe03f */
[----:B------:R-:W-:-:S09]  /*2a40*/  UPRMT UR6, URZ, 0x654, UR6 ;  /* 0x000006543f067896 */ /* 0x000fd20008000006 */
[----:B------:R-:W-:Y:S01]  /*2a50*/  SYNCS.ARRIVE.TRANS64.RED.A1T0 RZ, [UR6], RZ ;  /* 0x000000ffffff79a7 */ /* 0x000fe20008100406 */
[----:B------:R-:W-:Y:S05]  /*2a60*/  @P0 BRA `(.L_x_29) ;  /* 0x0000000000040947 */ /* 0x000fea0003800000 */
[----:B------:R-:W-:Y:S01]  /*2a70*/  BPT.TRAP 0x1 ;  /* 0x000000040000795c */ /* 0x000fe20000300000 */
.L_x_29:
[----:B------:R-:W-:Y:S01]  /*2a80*/  SHF.L.U32 R0, R173, 0x1f, RZ ;  /* 0x0000001fad007819 */ /* 0x000fe200000006ff */
[----:B------:R-:W-:Y:S01]  /*2a90*/  UIADD3 UR36, UR41, UR36, URZ ;  /* 0x0000002429247290 */ /* 0x000fe2000fffe03f */
[----:B------:R-:W1:Y:S01]  /*2aa0*/  LDC R7, c[0x0][0x288] ;  /* 0x0000a200ff077b82 */ /* 0x000e620000000800 */
[----:B------:R-:W-:Y:S01]  /*2ab0*/  UISETP.GE.U32.AND UP1, UPT, UR41, 0x3, UPT ;  /* 0x000000032900788c */ /* 0x000fe2000bf26070 */
[----:B------:R-:W-:Y:S01]  /*2ac0*/  IMAD.SHL.U32 R8, R156, 0x2, RZ ;  /* 0x000000029c087824 */ /* 0x000fe200078e00ff */
[----:B------:R-:W-:Y:S02]  /*2ad0*/  UISETP.GT.U32.AND UP0, UPT, UR36, 0x2, UPT ;  /* 0x000000022400788c */ /* 0x000fe4000bf04070 */
[----:B------:R-:W-:Y:S02]  /*2ae0*/  UIMAD.WIDE.U32 UR4, UR36, -0x55555555, URZ ;  /* 0xaaaaaaab240478a5 */ /* 0x000fe4000f8e003f */
[----:B------:R-:W-:Y:S01]  /*2af0*/  UISETP.LT.U32.AND UP0, UPT, UR41, 0x3, UP0 ;  /* 0x000000032900788c */ /* 0x000fe20008701070 */
[----:B------:R-:W2:Y:S01]  /*2b00*/  SYNCS.PHASECHK.TRANS64.TRYWAIT P0, [R157+UR43+0x10], R0 ;  /* 0x000010009d0075a7 */ /* 0x000ea2000800016b */
[----:B------:R-:W-:Y:S01]  /*2b10*/  USHF.R.U32.HI UR4, URZ, 0x1, UR5 ;  /* 0x000000013f047899 */ /* 0x000fe20008011605 */
[----:B------:R-:W-:Y:S01]  /*2b20*/  SHF.R.S32.HI R9, RZ, 0x1f, R8 ;  /* 0x0000001fff097819 */ /* 0x000fe20000011408 */
[----:B------:R-:W-:-:S02]  /*2b30*/  USEL UR6, URZ, 0x1, !UP0 ;  /* 0x000000013f067887 */ /* 0x000fc4000c000000 */
[----:B------:R-:W-:Y:S02]  /*2b40*/  UIMAD UR36, UR4, -0x3, UR36 ;  /* 0xfffffffd042478a4 */ /* 0x000fe4000f8e0224 */
[----:B------:R-:W-:-:S04]  /*2b50*/  ULOP3.LUT UR40, UR40, UR6, URZ, 0x3c, !UPT ;  /* 0x0000000628287292 */ /* 0x000fc8000f8e3c3f */
[----:B------:R-:W-:Y:S01]  /*2b60*/  @UP1 ULOP3.LUT UR40, UR40, 0x1, UR4, 0x78, !UPT ;  /* 0x0000000128281892 */ /* 0x000fe2000f8e7804 */
[----:B-12---:R-:W-:Y:S11]  /*2b70*/  @!P0 BRA `(.L_x_31) ;  /* 0x0000009400848947 */ /* 0x006ff60003800000 */
.L_x_312:
[----:B------:R-:W-:Y:S01]  /*2b80*/  IMAD.SHL.U32 R6, R19, 0x40, RZ ;  /* 0x0000004013067824 */ /* 0x000fe200078e00ff */
[----:B------:R-:W-:Y:S01]  /*2b90*/  ULDC UR6, c[0x0][0x284] ;  /* 0x0000a10000067ab9 */ /* 0x000fe20000000800 */
[----:B0-----:R-:W-:Y:S01]  /*2ba0*/  IMAD.SHL.U32 R12, R22, 0x100, RZ ;  /* 0x00000100160c7824 */ /* 0x001fe200078e00ff */
[----:B------:R-:W-:Y:S01]  /*2bb0*/  SHF.R.S32.HI R167, RZ, 0x1f, R2 ;  /* 0x0000001fffa77819 */ /* 0x000fe20000011402 */
[----:B------:R-:W-:Y:S01]  /*2bc0*/  ULDC.64 UR4, c[0x0][0x5d0] ;  /* 0x0001740000047ab9 */ /* 0x000fe20000000a00 */
[----:B------:R-:W-:Y:S01]  /*2bd0*/  ISETP.GE.AND P0, PT, R6, UR6, PT ;  /* 0x0000000606007c0c */ /* 0x000fe2000bf06270 */
[----:B------:R-:W-:Y:S01]  /*2be0*/  IMAD.WIDE.U32 R4, R2, UR4, R8 ;  /* 0x0000000402047c25 */ /* 0x000fe2000f8e0008 */
[----:B------:R-:W-:Y:S02]  /*2bf0*/  SHF.R.S32.HI R13, RZ, 0x1f, R12 ;  /* 0x0000001fff0d7819 */ /* 0x000fe4000001140c */
[C---:B------:R-:W-:Y:S01]  /*2c00*/  ISETP.GE.OR P0, PT, R12.reuse, R7, P0 ;  /* 0x000000070c00720c */ /* 0x040fe20000706670 */
[----:B------:R-:W-:Y:S01]  /*2c10*/  IMAD R3, R167, UR4, RZ ;  /* 0x00000004a7037c24 */ /* 0x000fe2000f8e02ff */
[----:B------:R-:W-:-:S03]  /*2c20*/  IADD3 R164, P1, R12, R4, RZ ;  /* 0x000000040ca47210 */ /* 0x000fc60007f3e0ff */
[----:B------:R-:W-:-:S05]  /*2c30*/  IMAD R3, R2, UR5, R3 ;  /* 0x0000000502037c24 */ /* 0x000fca000f8e0203 */
[----:B------:R-:W-:-:S03]  /*2c40*/  IADD3.X R165, R13, R5, R3, P1, !PT ;  /* 0x000000050da57210 */ /* 0x000fc60000ffe403 */
[----:B------:R-:W-:Y:S05]  /*2c50*/  @P0 BRA `(.L_x_32) ;  /* 0x0000007c00000947 */ /* 0x000fea0003800000 */
[----:B------:R-:W0:Y:S01]  /*2c60*/  LDC.64 R10, c[0x0][0x5c8] ;  /* 0x00017200ff0a7b82 */ /* 0x000e220000000a00 */
[----:B-----5:R-:W-:Y:S01]  /*2c70*/  FSETP.NEU.AND P0, PT, R152, RZ, PT ;  /* 0x000000ff9800720b */ /* 0x020fe20003f0d000 */
[----:B------:R-:W-:Y:S01]  /*2c80*/  IMAD R3, R156, -0x2, R7 ;  /* 0xfffffffe9c037824 */ /* 0x000fe200078e0207 */
[----:B------:R-:W-:Y:S01]  /*2c90*/  BSSY B0, `(.L_x_32) ;  /* 0x00007bc000007945 */ /* 0x000fe20003800000 */
[----:B------:R-:W-:-:S04]  /*2ca0*/  IMAD.WIDE R162, R19, 0x40, R154 ;  /* 0x0000004013a27825 */ /* 0x000fc800078e029a */
[----:B-1----:R-:W-:Y:S02]  /*2cb0*/  IMAD.IADD R0, R3, 0x1, -R12 ;  /* 0x0000000103007824 */ /* 0x002fe400078e0a0c */
[----:B------:R-:W-:-:S03]  /*2cc0*/  IMAD.IADD R3, R161, 0x1, -R6 ;  /* 0x00000001a1037824 */ /* 0x000fc600078e0a06 */
[----:B------:R-:W-:-:S04]  /*2cd0*/  ISETP.GT.AND P1, PT, R0, RZ, PT ;  /* 0x000000ff0000720c */ /* 0x000fc80003f24270 */
[----:B------:R-:W-:Y:S01]  /*2ce0*/  ISETP.GT.AND P2, PT, R3, RZ, P1 ;  /* 0x000000ff0300720c */ /* 0x000fe20000f44270 */
[-C--:B0-----:R-:W-:Y:S02]  /*2cf0*/  IMAD R4, R163, R10.reuse, RZ ;  /* 0x0000000aa3047224 */ /* 0x081fe400078e02ff */
[----:B------:R-:W-:-:S04]  /*2d00*/  IMAD.WIDE.U32 R164, R162, R10, R164 ;  /* 0x0000000aa2a47225 */ /* 0x000fc800078e00a4 */
[----:B------:R-:W-:-:S04]  /*2d10*/  IMAD R5, R162, R11, R4 ;  /* 0x0000000ba2057224 */ /* 0x000fc800078e0204 */
[----:B------:R-:W-:Y:S01]  /*2d20*/  IMAD.IADD R177, R165, 0x1, R5 ;  /* 0x00000001a5b17824 */ /* 0x000fe200078e0205 */
[----:B------:R-:W-:Y:S06]  /*2d30*/  @!P0 BRA `(.L_x_33) ;  /* 0x0000005400948947 */ /* 0x000fec0003800000 */
[----:B------:R-:W0:Y:S01]  /*2d40*/  LDC.64 R20, c[0x0][0x5b8] ;  /* 0x00016e00ff147b82 */ /* 0x000e220000000a00 */
[----:B------:R-:W-:-:S07]  /*2d50*/  ULDC.64 UR4, c[0x0][0x5c0] ;  /* 0x0001700000047ab9 */ /* 0x000fce0000000a00 */
[----:B------:R-:W1:Y:S08]  /*2d60*/  LDC.64 R174, c[0x0][0x5b0] ;  /* 0x00016c00ffae7b82 */ /* 0x000e700000000a00 */
[----:B------:R-:W2:Y:S01]  /*2d70*/  LDC.64 R14, c[0x0][0x5a8] ;  /* 0x00016a00ff0e7b82 */ /* 0x000ea20000000a00 */
[-C--:B0-----:R-:W-:Y:S02]  /*2d80*/  IMAD R6, R167, R20.reuse, RZ ;  /* 0x00000014a7067224 */ /* 0x081fe400078e02ff */
[----:B------:R-:W-:-:S04]  /*2d90*/  IMAD.WIDE.U32 R4, R2, R20, R8 ;  /* 0x0000001402047225 */ /* 0x000fc800078e0008 */
[----:B------:R-:W-:Y:S01]  /*2da0*/  IMAD R165, R2, R21, R6 ;  /* 0x0000001502a57224 */ /* 0x000fe200078e0206 */
[----:B------:R-:W-:Y:S01]  /*2db0*/  IADD3 R166, P0, R12, R4, RZ ;  /* 0x000000040ca67210 */ /* 0x000fe20007f1e0ff */
[----:B-1----:R-:W-:-:S03]  /*2dc0*/  IMAD R4, R163, R174, RZ ;  /* 0x000000aea3047224 */ /* 0x002fc600078e02ff */
[----:B------:R-:W-:Y:S01]  /*2dd0*/  IADD3.X R167, R13, R5, R165, P0, !PT ;  /* 0x000000050da77210 */ /* 0x000fe200007fe4a5 */
[C---:B------:R-:W-:Y:S02]  /*2de0*/  IMAD R163, R162.reuse, R175, R4 ;  /* 0x000000afa2a37224 */ /* 0x040fe400078e0204 */
[----:B------:R-:W-:-:S04]  /*2df0*/  IMAD.WIDE.U32 R4, R162, R174, R166 ;  /* 0x000000aea2047225 */ /* 0x000fc800078e00a6 */
[----:B------:R-:W-:Y:S01]  /*2e00*/  IMAD.IADD R5, R5, 0x1, R163 ;  /* 0x0000000105057824 */ /* 0x000fe200078e02a3 */
[----:B--2---:R-:W-:-:S04]  /*2e10*/  LEA R6, P0, R4, R14, 0x2 ;  /* 0x0000000e04067211 */ /* 0x004fc800078010ff */
[----:B------:R-:W-:-:S05]  /*2e20*/  LEA.HI.X R7, R4, R15, R5, 0x2, P0 ;  /* 0x0000000f04077211 */ /* 0x000fca00000f1405 */
[----:B------:R0:W2:Y:S01]  /*2e30*/  @P2 LDG.E.LTC128B R19, desc[UR38][R6.64] ;  /* 0x0000002606132981 */ /* 0x0000a2000c1e1920 */
[----:B------:R-:W-:Y:S01]  /*2e40*/  IMAD.WIDE.U32 R4, R162, R174, R12 ;  /* 0x000000aea2047225 */ /* 0x000fe200078e000c */
[C---:B------:R-:W-:Y:S01]  /*2e50*/  SHF.L.U64.HI R171, R174.reuse, 0x3, R175 ;  /* 0x00000003aeab7819 */ /* 0x040fe200000102af */
[----:B------:R-:W-:Y:S02]  /*2e60*/  BSSY B1, `(.L_x_34) ;  /* 0x0000014000017945 */ /* 0x000fe40003800000 */
[----:B------:R-:W-:Y:S01]  /*2e70*/  IMAD.SHL.U32 R170, R174, 0x8, RZ ;  /* 0x00000008aeaa7824 */ /* 0x000fe200078e00ff */
[----:B------:R-:W-:Y:S02]  /*2e80*/  IADD3 R168, P0, R8, R4, RZ ;  /* 0x0000000408a87210 */ /* 0x000fe40007f1e0ff */
[----:B------:R-:W-:Y:S01]  /*2e90*/  LEA R4, P3, R164, UR4, 0x2 ;  /* 0x00000004a4047c11 */ /* 0x000fe2000f8610ff */
[----:B------:R-:W-:Y:S01]  /*2ea0*/  IMAD.WIDE.U32 R170, R162, R174, R170 ;  /* 0x000000aea2aa7225 */ /* 0x000fe200078e00aa */
[----:B------:R-:W-:-:S02]  /*2eb0*/  IADD3.X R169, R9, R163, R5, P0, !PT ;  /* 0x000000a309a97210 */ /* 0x000fc400007fe405 */
[----:B------:R-:W-:Y:S02]  /*2ec0*/  LEA.HI.X R5, R164, UR5, R177, 0x2, P3 ;  /* 0x00000005a4057c11 */ /* 0x000fe400098f14b1 */
[----:B------:R-:W-:Y:S01]  /*2ed0*/  ISETP.GT.AND P0, PT, R0, 0x1, PT ;  /* 0x000000010000780c */ /* 0x000fe20003f04270 */
[----:B------:R-:W-:-:S03]  /*2ee0*/  IMAD.WIDE.U32 R168, R2, R20, R168 ;  /* 0x0000001402a87225 */ /* 0x000fc600078e00a8 */
[----:B------:R-:W-:Y:S01]  /*2ef0*/  ISETP.GT.AND P3, PT, R3, RZ, P0 ;  /* 0x000000ff0300720c */ /* 0x000fe20000764270 */
[----:B0-----:R-:W-:Y:S01]  /*2f00*/  IMAD.IADD R7, R165, 0x1, R169 ;  /* 0x00000001a5077824 */ /* 0x001fe200078e02a9 */
[----:B------:R-:W-:-:S04]  /*2f10*/  LEA R6, P4, R168, R14, 0x2 ;  /* 0x0000000ea8067211 */ /* 0x000fc800078810ff */
[----:B------:R-:W-:Y:S02]  /*2f20*/  LEA.HI.X R7, R168, R15, R7, 0x2, P4 ;  /* 0x0000000fa8077211 */ /* 0x000fe400020f1407 */
[----:B--2---:R-:W-:-:S05]  /*2f30*/  LOP3.LUT R21, R19, 0xffffe000, RZ, 0xc0, !PT ;  /* 0xffffe00013157812 */ /* 0x004fca00078ec0ff */
[----:B------:R-:W-:-:S04]  /*2f40*/  FMUL R21, R21, R152 ;  /* 0x0000009815157220 */ /* 0x000fc80000400000 */
[----:B------:R-:W-:-:S05]  /*2f50*/  FFMA R21, R24, R153, R21 ;  /* 0x0000009918157223 */ /* 0x000fca0000000015 */
[----:B------:R-:W-:-:S05]  /*2f60*/  F2FP.TF32.F32.PACK_B R21, R21 ;  /* 0x00000015ff15723e */ /* 0x000fca00024050ff */
[----:B------:R0:W-:Y:S01]  /*2f70*/  @P2 STG.E desc[UR38][R4.64], R21 ;  /* 0x0000001504002986 */ /* 0x0001e2000c101926 */
[----:B------:R-:W-:Y:S05]  /*2f80*/  @!P3 BRA `(.L_x_35) ;  /* 0x000000000004b947 */ /* 0x000fea0003800000 */
[----:B------:R1:W5:Y:S02]  /*2f90*/  LDG.E.LTC128B R19, desc[UR38][R6.64+0x4] ;  /* 0x0000042606137981 */ /* 0x000364000c1e1920 */
.L_x_35:
[----:B------:R-:W-:Y:S05]  /*2fa0*/  BSYNC B1 ;  /* 0x0000000000017941 */ /* 0x000fea0003800000 */
.L_x_34:
[----:B0----5:R-:W-:Y:S01]  /*2fb0*/  LOP3.LUT R21, R19, 0xffffe000, RZ, 0xc0, !PT ;  /* 0xffffe00013157812 */ /* 0x021fe200078ec0ff */
[----:B------:R-:W-:Y:S01]  /*2fc0*/  IMAD.IADD R169, R163, 0x1, R171 ;  /* 0x00000001a3a97824 */ /* 0x000fe200078e02ab */
[----:B------:R-:W-:Y:S02]  /*2fd0*/  IADD3 R162, P2, R166, R170, RZ ;  /* 0x000000aaa6a27210 */ /* 0x000fe40007f5e0ff */
[----:B------:R-:W-:Y:S01]  /*2fe0*/  ISETP.GT.AND P1, PT, R3, 0x8, P1 ;  /* 0x000000080300780c */ /* 0x000fe20000f24270 */
[----:B------:R-:W-:Y:S02]  /*2ff0*/  FMUL R22, R21, R152 ;  /* 0x0000009815167220 */ /* 0x000fe40000400000 */
[----:B------:R-:W-:Y:S01]  /*3000*/  IMAD.X R166, R169, 0x1, R167, P2 ;  /* 0x00000001a9a67824 */ /* 0x000fe200010e06a7 */
[----:B------:R-:W-:Y:S01]  /*3010*/  LEA R24, P2, R162, R14, 0x2 ;  /* 0x0000000ea2187211 */ /* 0x000fe200078410ff */
[----:B------:R-:W-:-:S03]  /*3020*/  FFMA R163, R25, R153, R22 ;  /* 0x0000009919a37223 */ /* 0x000fc60000000016 */
[----:B------:R-:W-:Y:S02]  /*3030*/  LEA.HI.X R25, R162, R15, R166, 0x2, P2 ;  /* 0x0000000fa2197211 */ /* 0x000fe400010f14a6 */
[----:B------:R-:W-:-:S05]  /*3040*/  F2FP.TF32.F32.PACK_B R163, R163 ;  /* 0x000000a3ffa3723e */ /* 0x000fca00024050ff */
[----:B------:R0:W-:Y:S04]  /*3050*/  @P3 STG.E desc[UR38][R4.64+0x4], R163 ;  /* 0x000004a304003986 */ /* 0x0001e8000c101926 */
[----:B------:R-:W2:Y:S01]  /*3060*/  @P1 LDG.E.LTC128B R19, desc[UR38][R24.64] ;  /* 0x0000002618131981 */ /* 0x000ea2000c1e1920 */
[----:B------:R-:W-:Y:S01]  /*3070*/  IADD3 R8, P2, P3, R8, R170, R12 ;  /* 0x000000aa08087210 */ /* 0x000fe20007b5e00c */
[----:B------:R-:W-:Y:S01]  /*3080*/  BSSY B1, `(.L_x_36) ;  /* 0x0000011000017945 */ /* 0x000fe20003800000 */
[C---:B------:R-:W-:Y:S02]  /*3090*/  SHF.L.U64.HI R11, R10.reuse, 0x5, R11 ;  /* 0x000000050a0b7819 */ /* 0x040fe4000001020b */
[----:B------:R-:W-:Y:S02]  /*30a0*/  IADD3.X R9, R9, R169, R13, P2, P3 ;  /* 0x000000a909097210 */ /* 0x000fe400017e640d */
[----:B------:R-:W-:-:S02]  /*30b0*/  LEA R10, P2, R10, R4, 0x5 ;  /* 0x000000040a0a7211 */ /* 0x000fc400078428ff */
[----:B------:R-:W-:Y:S01]  /*30c0*/  ISETP.GT.AND P0, PT, R3, 0x8, P0 ;  /* 0x000000080300780c */ /* 0x000fe20000704270 */
[----:B------:R-:W-:-:S04]  /*30d0*/  IMAD.WIDE.U32 R20, R2, R20, R8 ;  /* 0x0000001402147225 */ /* 0x000fc800078e0008 */
[----:B------:R-:W-:Y:S01]  /*30e0*/  IMAD.X R11, R11, 0x1, R5, P2 ;  /* 0x000000010b0b7824 */ /* 0x000fe200010e0605 */
[----:B------:R-:W-:Y:S01]  /*30f0*/  LEA R8, P3, R20, R14, 0x2 ;  /* 0x0000000e14087211 */ /* 0x000fe200078610ff */
[----:B------:R-:W-:-:S05]  /*3100*/  IMAD.IADD R2, R165, 0x1, R21 ;  /* 0x00000001a5027824 */ /* 0x000fca00078e0215 */
        /* <DEDUP_REMOVED lines=8> */
.L_x_37:
[----:B------:R-:W-:Y:S05]  /*3190*/  BSYNC B1 ;  /* 0x0000000000017941 */ /* 0x000fea0003800000 */
.L_x_36:
[----:B0----5:R-:W-:Y:S01]  /*31a0*/  LOP3.LUT R13, R19, 0xffffe000, RZ, 0xc0, !PT ;  /* 0xffffe000130d7812 */ /* 0x021fe200078ec0ff */
[----:B------:R-:W-:Y:S01]  /*31b0*/  BSSY B1, `(.L_x_38) ;  /* 0x0000009000017945 */ /* 0x000fe20003800000 */
[----:B------:R-:W-:-:S03]  /*31c0*/  ISETP.GT.AND P1, PT, R0, 0x8, PT ;  /* 0x000000080000780c */ /* 0x000fc60003f24270 */
[----:B------:R-:W-:Y:S01]  /*31d0*/  FMUL R2, R13, R152 ;  /* 0x000000980d027220 */ /* 0x000fe20000400000 */
[----:B------:R-:W-:-:S03]  /*31e0*/  ISETP.GT.AND P2, PT, R3, RZ, P1 ;  /* 0x000000ff0300720c */ /* 0x000fc60000f44270 */
[----:B------:R-:W-:-:S05]  /*31f0*/  FFMA R27, R27, R153, R2 ;  /* 0x000000991b1b7223 */ /* 0x000fca0000000002 */
[----:B------:R-:W-:-:S05]  /*3200*/  F2FP.TF32.F32.PACK_B R27, R27 ;  /* 0x0000001bff1b723e */ /* 0x000fca00024050ff */
[----:B------:R0:W-:Y:S01]  /*3210*/  @P0 STG.E desc[UR38][R10.64+0x4], R27 ;  /* 0x0000041b0a000986 */ /* 0x0001e2000c101926 */
[----:B------:R-:W-:Y:S05]  /*3220*/  @!P2 BRA `(.L_x_39) ;  /* 0x000000000004a947 */ /* 0x000fea0003800000 */
[----:B------:R3:W5:Y:S02]  /*3230*/  LDG.E.LTC128B R19, desc[UR38][R6.64+0x20] ;  /* 0x0000202606137981 */ /* 0x000764000c1e1920 */
.L_x_39:
[----:B------:R-:W-:Y:S05]  /*3240*/  BSYNC B1 ;  /* 0x0000000000017941 */ /* 0x000fea0003800000 */
.L_x_38:
[----:B-----5:R-:W-:Y:S01]  /*3250*/  LOP3.LUT R13, R19, 0xffffe000, RZ, 0xc0, !PT ;  /* 0xffffe000130d7812 */ /* 0x020fe200078ec0ff */
        /* <DEDUP_REMOVED lines=9> */
.L_x_41:
[----:B------:R-:W-:Y:S05]  /*32f0*/  BSYNC B1 ;  /* 0x0000000000017941 */ /* 0x000fea0003800000 */
.L_x_40:
[----:B----45:R-:W-:Y:S01]  /*3300*/  LOP3.LUT R13, R19, 0xffffe000, RZ, 0xc0, !PT ;  /* 0xffffe000130d7812 */ /* 0x030fe200078ec0ff */
[----:B------:R-:W-:Y:S01]  /*3310*/  BSSY B1, `(.L_x_42) ;  /* 0x0000008000017945 */ /* 0x000fe20003800000 */
[----:B------:R-:W-:-:S03]  /*3320*/  ISETP.GT.AND P1, PT, R3, 0x8, P1 ;  /* 0x000000080300780c */ /* 0x000fc60000f24270 */
[----:B------:R-:W-:-:S04]  /*3330*/  FMUL R2, R13, R152 ;  /* 0x000000980d027220 */ /* 0x000fc80000400000 */
[----:B------:R-:W-:-:S05]  /*3340*/  FFMA R29, R29, R153, R2 ;  /* 0x000000991d1d7223 */ /* 0x000fca0000000002 */
[----:B------:R-:W-:-:S05]  /*3350*/  F2FP.TF32.F32.PACK_B R29, R29 ;  /* 0x0000001dff1d723e */ /* 0x000fca00024050ff */
[----:B------:R4:W-:Y:S01]  /*3360*/  @P3 STG.E desc[UR38][R4.64+0x24], R29 ;  /* 0x0000241d04003986 */ /* 0x0009e2000c101926 */
[----:B------:R-:W-:Y:S05]  /*3370*/  @!P1 BRA `(.L_x_43) ;  /* 0x0000000000049947 */ /* 0x000fea0003800000 */
[----:B------:R0:W5:Y:S02]  /*3380*/  LDG.E.LTC128B R19, desc[UR38][R8.64+0x20] ;  /* 0x0000202608137981 */ /* 0x000164000c1e1920 */
.L_x_43:
[----:B------:R-:W-:Y:S05]  /*3390*/  BSYNC B1 ;  /* 0x0000000000017941 */ /* 0x000fea0003800000 */
.L_x_42:
[----:B-----5:R-:W-:Y:S01]  /*33a0*/  LOP3.LUT R13, R19, 0xffffe000, RZ, 0xc0, !PT ;  /* 0xffffe000130d7812 */ /* 0x020fe200078ec0ff */
        /* <DEDUP_REMOVED lines=8> */
.L_x_45:
[----:B------:R-:W-:Y:S05]  /*3430*/  BSYNC B1 ;  /* 0x0000000000017941 */ /* 0x000fea0003800000 */
.L_x_44:
        /* <DEDUP_REMOVED lines=10> */
.L_x_47:
[----:B------:R-:W-:Y:S05]  /*34e0*/  BSYNC B1 ;  /* 0x0000000000017941 */ /* 0x000fea0003800000 */
.L_x_46:
        /* <DEDUP_REMOVED lines=10> */
.L_x_49:
[----:B------:R-:W-:Y:S05]  /*3590*/  BSYNC B1 ;  /* 0x0000000000017941 */ /* 0x000fea0003800000 */
.L_x_48:
[----:B0----5:R-:W-:Y:S01]  /*35a0*/  LOP3.LUT R13, R19, 0xffffe000, RZ, 0xc0, !PT ;  /* 0xffffe000130d7812 */ /* 0x021fe200078ec0ff */
        /* <DEDUP_REMOVED lines=8> */
.L_x_51:
[----:B------:R-:W-:Y:S05]  /*3630*/  BSYNC B1 ;  /* 0x0000000000017941 */ /* 0x000fea0003800000 */
.L_x_50:
        /* <DEDUP_REMOVED lines=9> */
.L_x_53:
[----:B------:R-:W-:Y:S05]  /*36d0*/  BSYNC B1 ;  /* 0x0000000000017941 */ /* 0x000fea0003800000 */
.L_x_52:
        /* <DEDUP_REMOVED lines=10> */
.L_x_55:
[----:B------:R-:W-:Y:S05]  /*3780*/  BSYNC B1 ;  /* 0x0000000000017941 */ /* 0x000fea0003800000 */
.L_x_54:
        /* <DEDUP_REMOVED lines=10> */
.L_x_57:
[----:B------:R-:W-:Y:S05]  /*3830*/  BSYNC B1 ;  /* 0x0000000000017941 */ /* 0x000fea0003800000 */
.L_x_56:
        /* <DEDUP_REMOVED lines=9> */
.L_x_59:
[----:B------:R-:W-:Y:S05]  /*38d0*/  BSYNC B1 ;  /* 0x0000000000017941 */ /* 0x000fea0003800000 */
.L_x_58:
        /* <DEDUP_REMOVED lines=9> */
.L_x_61:
[----:B------:R-:W-:Y:S05]  /*3970*/  BSYNC B1 ;  /* 0x0000000000017941 */ /* 0x000fea0003800000 */
.L_x_60:
        /* <DEDUP_REMOVED lines=10> */
.L_x_63:
[----:B------:R-:W-:Y:S05]  /*3a20*/  BSYNC B1 ;  /* 0x0000000000017941 */ /* 0x000fea0003800000 */
.L_x_62:
        /* <DEDUP_REMOVED lines=10> */
.L_x_65:
[----:B------:R-:W-:Y:S05]  /*3ad0*/  BSYNC B1 ;  /* 0x0000000000017941 */ /* 0x000fea0003800000 */
.L_x_64:
        /* <DEDUP_REMOVED lines=9> */
.L_x_67:
[----:B------:R-:W-:Y:S05]  /*3b70*/  BSYNC B1 ;  /* 0x0000000000017941 */ /* 0x000fea0003800000 */
.L_x_66:
        /* <DEDUP_REMOVED lines=9> */
.L_x_69:
[----:B------:R-:W-:Y:S05]  /*3c10*/  BSYNC B1 ;  /* 0x0000000000017941 */ /* 0x000fea0003800000 */
.L_x_68:
        /* <DEDUP_REMOVED lines=10> */
.L_x_71:
[----:B------:R-:W-:Y:S05]  /*3cc0*/  BSYNC B1 ;  /* 0x0000000000017941 */ /* 0x000fea0003800000 */
.L_x_70:
        /* <DEDUP_REMOVED lines=10> */
.L_x_73:
[----:B------:R-:W-:Y:S05]  /*3d70*/  BSYNC B1 ;  /* 0x0000000000017941 */ /* 0x000fea0003800000 */
.L_x_72:
        /* <DEDUP_REMOVED lines=9> */
.L_x_75:
[----:B------:R-:W-:Y:S05]  /*3e10*/  BSYNC B1 ;  /* 0x0000000000017941 */ /* 0x000fea0003800000 */
.L_x_74:
        /* <DEDUP_REMOVED lines=9> */
.L_x_77:
[----:B------:R-:W-:Y:S05]  /*3eb0*/  BSYNC B1 ;  /* 0x0000000000017941 */ /* 0x000fea0003800000 */
.L_x_76:
        /* <DEDUP_REMOVED lines=10> */
.L_x_79:
[----:B------:R-:W-:Y:S05]  /*3f60*/  BSYNC B1 ;  /* 0x0000000000017941 */ /* 0x000fea0003800000 */
.L_x_78:
        /* <DEDUP_REMOVED lines=10> */
.L_x_81:
[----:B------:R-:W-:Y:S05]  /*4010*/  BSYNC B1 ;  /* 0x0000000000017941 */ /* 0x000fea0003800000 */
.L_x_80:
        /* <DEDUP_REMOVED lines=9> */
.L_x_83:
[----:B------:R-:W-:Y:S05]  /*40b0*/  BSYNC B1 ;  /* 0x0000000000017941 */ /* 0x000fea0003800000 */
.L_x_82:
        /* <DEDUP_REMOVED lines=9> */
.L_x_85:
[----:B------:R-:W-:Y:S05]  /*4150*/  BSYNC B1 ;  /* 0x0000000000017941 */ /* 0x000fea0003800000 */
.L_x_84:
        /* <DEDUP_REMOVED lines=10> */
.L_x_87:
[----:B------:R-:W-:Y:S05]  /*4200*/  BSYNC B1 ;  /* 0x0000000000017941 */ /* 0x000fea0003800000 */
.L_x_86:
        /* <DEDUP_REMOVED lines=10> */
.L_x_89:
[----:B------:R-:W-:Y:S05]  /*42b0*/  BSYNC B1 ;  /* 0x0000000000017941 */ /* 0x000fea0003800000 */
.L_x_88:
        /* <DEDUP_REMOVED lines=9> */
.L_x_91:
[----:B------:R-:W-:Y:S05]  /*4350*/  BSYNC B1 ;  /* 0x0000000000017941 */ /* 0x000fea0003800000 */
.L_x_90:
        /* <DEDUP_REMOVED lines=9> */
.L_x_93:
[----:B------:R-:W-:Y:S05]  /*43f0*/  BSYNC B1 ;  /* 0x0000000000017941 */ /* 0x000fea0003800000 */
.L_x_92:
        /* <DEDUP_REMOVED lines=10> */
.L_x_95:
[----:B------:R-:W-:Y:S05]  /*44a0*/  BSYNC B1 ;  /* 0x0000000000017941 */ /* 0x000fea0003800000 */
.L_x_94:
        /* <DEDUP_REMOVED lines=10> */
.L_x_97:
[----:B------:R-:W-:Y:S05]  /*4550*/  BSYNC B1 ;  /* 0x0000000000017941 */ /* 0x000fea0003800000 */
.L_x_96:
        /* <DEDUP_REMOVED lines=9> */
.L_x_99:
[----:B------:R-:W-:Y:S05]  /*45f0*/  BSYNC B1 ;  /* 0x0000000000017941 */ /* 0x000fea0003800000 */
.L_x_98:
        /* <DEDUP_REMOVED lines=9> */
.L_x_101:
[----:B------:R-:W-:Y:S05]  /*4690*/  BSYNC B1 ;  /* 0x0000000000017941 */ /* 0x000fea0003800000 */
.L_x_100:
        /* <DEDUP_REMOVED lines=10> */
.L_x_103:
[----:B------:R-:W-:Y:S05]  /*4740*/  BSYNC B1 ;  /* 0x0000000000017941 */ /* 0x000fea0003800000 */
.L_x_102:
        /* <DEDUP_REMOVED lines=10> */
.L_x_105:
[----:B------:R-:W-:Y:S05]  /*47f0*/  BSYNC B1 ;  /* 0x0000000000017941 */ /* 0x000fea0003800000 */
.L_x_104:
        /* <DEDUP_REMOVED lines=9> */
.L_x_107:
[----:B------:R-:W-:Y:S05]  /*4890*/  BSYNC B1 ;  /* 0x0000000000017941 */ /* 0x000fea0003800000 */
.L_x_106:
        /* <DEDUP_REMOVED lines=9> */
.L_x_109:
[----:B------:R-:W-:Y:S05]  /*4930*/  BSYNC B1 ;  /* 0x0000000000017941 */ /* 0x000fea0003800000 */
.L_x_108:
        /* <DEDUP_REMOVED lines=10> */
.L_x_111:
[----:B------:R-:W-:Y:S05]  /*49e0*/  BSYNC B1 ;  /* 0x0000000000017941 */ /* 0x000fea0003800000 */
.L_x_110:
        /* <DEDUP_REMOVED lines=10> */
.L_x_113:
[----:B------:R-:W-:Y:S05]  /*4a90*/  BSYNC B1 ;  /* 0x0000000000017941 */ /* 0x000fea0003800000 */
.L_x_112:
        /* <DEDUP_REMOVED lines=9> */
.L_x_115:
[----:B------:R-:W-:Y:S05]  /*4b30*/  BSYNC B1 ;  /* 0x0000000000017941 */ /* 0x000fea0003800000 */
.L_x_114:
        /* <DEDUP_REMOVED lines=9> */
.L_x_117:
[----:B------:R-:W-:Y:S05]  /*4bd0*/  BSYNC B1 ;  /* 0x0000000000017941 */ /* 0x000fea0003800000 */
.L_x_116:
        /* <DEDUP_REMOVED lines=10> */
.L_x_119:
[----:B------:R-:W-:Y:S05]  /*4c80*/  BSYNC B1 ;  /* 0x0000000000017941 */ /* 0x000fea0003800000 */
.L_x_118:
        /* <DEDUP_REMOVED lines=10> */
.L_x_121:
[----:B------:R-:W-:Y:S05]  /*4d30*/  BSYNC B1 ;  /* 0x0000000000017941 */ /* 0x000fea0003800000 */
.L_x_120:
        /* <DEDUP_REMOVED lines=9> */
.L_x_123:
[----:B------:R-:W-:Y:S05]  /*4dd0*/  BSYNC B1 ;  /* 0x0000000000017941 */ /* 0x000fea0003800000 */
.L_x_122:
        /* <DEDUP_REMOVED lines=9> */
.L_x_125:
[----:B------:R-:W-:Y:S05]  /*4e70*/  BSYNC B1 ;  /* 0x0000000000017941 */ /* 0x000fea0003800000 */
.L_x_124:
        /* <DEDUP_REMOVED lines=10> */
.L_x_127:
[----:B------:R-:W-:Y:S05]  /*4f20*/  BSYNC B1 ;  /* 0x0000000000017941 */ /* 0x000fea0003800000 */
.L_x_126:
        /* <DEDUP_REMOVED lines=10> */
.L_x_129:
[----:B------:R-:W-:Y:S05]  /*4fd0*/  BSYNC B1 ;  /* 0x0000000000017941 */ /* 0x000fea0003800000 */
.L_x_128:
        /* <DEDUP_REMOVED lines=9> */
.L_x_131:
[----:B------:R-:W-:Y:S05]  /*5070*/  BSYNC B1 ;  /* 0x0000000000017941 */ /* 0x000fea0003800000 */
.L_x_130:
        /* <DEDUP_REMOVED lines=9> */
.L_x_133:
[----:B------:R-:W-:Y:S05]  /*5110*/  BSYNC B1 ;  /* 0x0000000000017941 */ /* 0x000fea0003800000 */
.L_x_132:
        /* <DEDUP_REMOVED lines=10> */
.L_x_135:
[----:B------:R-:W-:Y:S05]  /*51c0*/  BSYNC B1 ;  /* 0x0000000000017941 */ /* 0x000fea0003800000 */
.L_x_134:
        /* <DEDUP_REMOVED lines=10> */
.L_x_137:
[----:B------:R-:W-:Y:S05]  /*5270*/  BSYNC B1 ;  /* 0x0000000000017941 */ /* 0x000fea0003800000 */
.L_x_136:
        /* <DEDUP_REMOVED lines=9> */
.L_x_139:
[----:B------:R-:W-:Y:S05]  /*5310*/  BSYNC B1 ;  /* 0x0000000000017941 */ /* 0x000fea0003800000 */
.L_x_138:
        /* <DEDUP_REMOVED lines=9> */
.L_x_141:
[----:B------:R-:W-:Y:S05]  /*53b0*/  BSYNC B1 ;  /* 0x0000000000017941 */ /* 0x000fea0003800000 */
.L_x_140:
        /* <DEDUP_REMOVED lines=10> */
.L_x_143:
[----:B------:R-:W-:Y:S05]  /*5460*/  BSYNC B1 ;  /* 0x0000000000017941 */ /* 0x000fea0003800000 */
.L_x_142:
        /* <DEDUP_REMOVED lines=10> */
.L_x_145:
[----:B------:R-:W-:Y:S05]  /*5510*/  BSYNC B1 ;  /* 0x0000000000017941 */ /* 0x000fea0003800000 */
.L_x_144:
        /* <DEDUP_REMOVED lines=9> */
.L_x_147:
[----:B------:R-:W-:Y:S05]  /*55b0*/  BSYNC B1 ;  /* 0x0000000000017941 */ /* 0x000fea0003800000 */
.L_x_146:
        /* <DEDUP_REMOVED lines=9> */
.L_x_149:
[----:B------:R-:W-:Y:S05]  /*5650*/  BSYNC B1 ;  /* 0x0000000000017941 */ /* 0x000fea0003800000 */
.L_x_148:
        /* <DEDUP_REMOVED lines=10> */
.L_x_151:
[----:B------:R-:W-:Y:S05]  /*5700*/  BSYNC B1 ;  /* 0x0000000000017941 */ /* 0x000fea0003800000 */
.L_x_150:
        /* <DEDUP_REMOVED lines=10> */
.L_x_153:
[----:B------:R-:W-:Y:S05]  /*57b0*/  BSYNC B1 ;  /* 0x0000000000017941 */ /* 0x000fea0003800000 */
.L_x_152:
        /* <DEDUP_REMOVED lines=9> */
.L_x_155:
[----:B------:R-:W-:Y:S05]  /*5850*/  BSYNC B1 ;  /* 0x0000000000017941 */ /* 0x000fea0003800000 */
.L_x_154:
        /* <DEDUP_REMOVED lines=9> */
.L_x_157:
[----:B------:R-:W-:Y:S05]  /*58f0*/  BSYNC B1 ;  /* 0x0000000000017941 */ /* 0x000fea0003800000 */
.L_x_156:
        /* <DEDUP_REMOVED lines=10> */
.L_x_159:
[----:B------:R-:W-:Y:S05]  /*59a0*/  BSYNC B1 ;  /* 0x0000000000017941 */ /* 0x000fea0003800000 */
.L_x_158:
        /* <DEDUP_REMOVED lines=10> */
.L_x_161:
[----:B------:R-:W-:Y:S05]  /*5a50*/  BSYNC B1 ;  /* 0x0000000000017941 */ /* 0x000fea0003800000 */
.L_x_160:
        /* <DEDUP_REMOVED lines=9> */
.L_x_163:
[----:B------:R-:W-:Y:S05]  /*5af0*/  BSYNC B1 ;  /* 0x0000000000017941 */ /* 0x000fea0003800000 */
.L_x_162:
        /* <DEDUP_REMOVED lines=9> */
.L_x_165:
[----:B------:R-:W-:Y:S05]  /*5b90*/  BSYNC B1 ;  /* 0x0000000000017941 */ /* 0x000fea0003800000 */
.L_x_164:
        /* <DEDUP_REMOVED lines=10> */
.L_x_167:
[----:B------:R-:W-:Y:S05]  /*5c40*/  BSYNC B1 ;  /* 0x0000000000017941 */ /* 0x000fea0003800000 */
.L_x_166:
        /* <DEDUP_REMOVED lines=10> */
.L_x_169:
[----:B------:R-:W-:Y:S05]  /*5cf0*/  BSYNC B1 ;  /* 0x0000000000017941 */ /* 0x000fea0003800000 */
.L_x_168:
        /* <DEDUP_REMOVED lines=9> */
.L_x_171:
[----:B------:R-:W-:Y:S05]  /*5d90*/  BSYNC B1 ;  /* 0x0000000000017941 */ /* 0x000fea0003800000 */
.L_x_170:
        /* <DEDUP_REMOVED lines=9> */
.L_x_173:
[----:B------:R-:W-:Y:S05]  /*5e30*/  BSYNC B1 ;  /* 0x0000000000017941 */ /* 0x000fea0003800000 */
.L_x_172:
        /* <DEDUP_REMOVED lines=10> */
.L_x_175:
[----:B------:R-:W-:Y:S05]  /*5ee0*/  BSYNC B1 ;  /* 0x0000000000017941 */ /* 0x000fea0003800000 */
.L_x_174:
        /* <DEDUP_REMOVED lines=10> */
.L_x_177:
[----:B------:R-:W-:Y:S05]  /*5f90*/  BSYNC B1 ;  /* 0x0000000000017941 */ /* 0x000fea0003800000 */
.L_x_176:
        /* <DEDUP_REMOVED lines=9> */
.L_x_179:
[----:B------:R-:W-:Y:S05]  /*6030*/  BSYNC B1 ;  /* 0x0000000000017941 */ /* 0x000fea0003800000 */
.L_x_178:
        /* <DEDUP_REMOVED lines=9> */
.L_x_181:
[----:B------:R-:W-:Y:S05]  /*60d0*/  BSYNC B1 ;  /* 0x0000000000017941 */ /* 0x000fea0003800000 */
.L_x_180:
        /* <DEDUP_REMOVED lines=10> */
.L_x_183:
[----:B------:R-:W-:Y:S05]  /*6180*/  BSYNC B1 ;  /* 0x0000000000017941 */ /* 0x000fea0003800000 */
.L_x_182:
        /* <DEDUP_REMOVED lines=10> */
.L_x_185:
[----:B------:R-:W-:Y:S05]  /*6230*/  BSYNC B1 ;  /* 0x0000000000017941 */ /* 0x000fea0003800000 */
.L_x_184:
        /* <DEDUP_REMOVED lines=9> */
.L_x_187:
[----:B------:R-:W-:Y:S05]  /*62d0*/  BSYNC B1 ;  /* 0x0000000000017941 */ /* 0x000fea0003800000 */
.L_x_186:
        /* <DEDUP_REMOVED lines=9> */
.L_x_189:
[----:B------:R-:W-:Y:S05]  /*6370*/  BSYNC B1 ;  /* 0x0000000000017941 */ /* 0x000fea0003800000 */
.L_x_188:
        /* <DEDUP_REMOVED lines=10> */
.L_x_191:
[----:B------:R-:W-:Y:S05]  /*6420*/  BSYNC B1 ;  /* 0x0000000000017941 */ /* 0x000fea0003800000 */
.L_x_190:
        /* <DEDUP_REMOVED lines=10> */
.L_x_193:
[----:B------:R-:W-:Y:S05]  /*64d0*/  BSYNC B1 ;  /* 0x0000000000017941 */ /* 0x000fea0003800000 */
.L_x_192:
        /* <DEDUP_REMOVED lines=9> */
.L_x_195:
[----:B------:R-:W-:Y:S05]  /*6570*/  BSYNC B1 ;  /* 0x0000000000017941 */ /* 0x000fea0003800000 */
.L_x_194:
        /* <DEDUP_REMOVED lines=9> */
.L_x_197:
[----:B------:R-:W-:Y:S05]  /*6610*/  BSYNC B1 ;  /* 0x0000000000017941 */ /* 0x000fea0003800000 */
.L_x_196:
        /* <DEDUP_REMOVED lines=10> */
.L_x_199:
[----:B------:R-:W-:Y:S05]  /*66c0*/  BSYNC B1 ;  /* 0x0000000000017941 */ /* 0x000fea0003800000 */
.L_x_198:
        /* <DEDUP_REMOVED lines=10> */
.L_x_201:
[----:B------:R-:W-:Y:S05]  /*6770*/  BSYNC B1 ;  /* 0x0000000000017941 */ /* 0x000fea0003800000 */
.L_x_200:
        /* <DEDUP_REMOVED lines=9> */
.L_x_203:
[----:B------:R-:W-:Y:S05]  /*6810*/  BSYNC B1 ;  /* 0x0000000000017941 */ /* 0x000fea0003800000 */
.L_x_202:
        /* <DEDUP_REMOVED lines=9> */
.L_x_205:
[----:B------:R-:W-:Y:S05]  /*68b0*/  BSYNC B1 ;  /* 0x0000000000017941 */ /* 0x000fea0003800000 */
.L_x_204:
        /* <DEDUP_REMOVED lines=10> */
.L_x_207:
[----:B------:R-:W-:Y:S05]  /*6960*/  BSYNC B1 ;  /* 0x0000000000017941 */ /* 0x000fea0003800000 */
.L_x_206:
        /* <DEDUP_REMOVED lines=10> */
.L_x_209:
[----:B------:R-:W-:Y:S05]  /*6a10*/  BSYNC B1 ;  /* 0x0000000000017941 */ /* 0x000fea0003800000 */
.L_x_208:
        /* <DEDUP_REMOVED lines=9> */
.L_x_211:
[----:B------:R-:W-:Y:S05]  /*6ab0*/  BSYNC B1 ;  /* 0x0000000000017941 */ /* 0x000fea0003800000 */
.L_x_210:
        /* <DEDUP_REMOVED lines=9> */
.L_x_213:
[----:B------:R-:W-:Y:S05]  /*6b50*/  BSYNC B1 ;  /* 0x0000000000017941 */ /* 0x000fea0003800000 */
.L_x_212:
        /* <DEDUP_REMOVED lines=10> */
.L_x_215:
[----:B------:R-:W-:Y:S05]  /*6c00*/  BSYNC B1 ;  /* 0x0000000000017941 */ /* 0x000fea0003800000 */
.L_x_214:
        /* <DEDUP_REMOVED lines=10> */
.L_x_217:
[----:B------:R-:W-:Y:S05]  /*6cb0*/  BSYNC B1 ;  /* 0x0000000000017941 */ /* 0x000fea0003800000 */
.L_x_216:
        /* <DEDUP_REMOVED lines=9> */
.L_x_219:
[----:B------:R-:W-:Y:S05]  /*6d50*/  BSYNC B1 ;  /* 0x0000000000017941 */ /* 0x000fea0003800000 */
.L_x_218:
        /* <DEDUP_REMOVED lines=9> */
.L_x_221:
[----:B------:R-:W-:Y:S05]  /*6df0*/  BSYNC B1 ;  /* 0x0000000000017941 */ /* 0x000fea0003800000 */
.L_x_220:
        /* <DEDUP_REMOVED lines=10> */
.L_x_223:
[----:B------:R-:W-:Y:S05]  /*6ea0*/  BSYNC B1 ;  /* 0x0000000000017941 */ /* 0x000fea0003800000 */
.L_x_222:
        /* <DEDUP_REMOVED lines=10> */
.L_x_225:
[----:B------:R-:W-:Y:S05]  /*6f50*/  BSYNC B1 ;  /* 0x0000000000017941 */ /* 0x000fea0003800000 */
.L_x_224:
        /* <DEDUP_REMOVED lines=9> */
.L_x_227:
[----:B------:R-:W-:Y:S05]  /*6ff0*/  BSYNC B1 ;  /* 0x0000000000017941 */ /* 0x000fea0003800000 */
.L_x_226:
        /* <DEDUP_REMOVED lines=9> */
.L_x_229:
[----:B------:R-:W-:Y:S05]  /*7090*/  BSYNC B1 ;  /* 0x0000000000017941 */ /* 0x000fea0003800000 */
.L_x_228:
        /* <DEDUP_REMOVED lines=10> */
.L_x_231:
[----:B------:R-:W-:Y:S05]  /*7140*/  BSYNC B1 ;  /* 0x0000000000017941 */ /* 0x000fea0003800000 */
.L_x_230:
        /* <DEDUP_REMOVED lines=10> */
.L_x_233:
[----:B------:R-:W-:Y:S05]  /*71f0*/  BSYNC B1 ;  /* 0x0000000000017941 */ /* 0x000fea0003800000 */
.L_x_232:
        /* <DEDUP_REMOVED lines=9> */
.L_x_235:
[----:B------:R-:W-:Y:S05]  /*7290*/  BSYNC B1 ;  /* 0x0000000000017941 */ /* 0x000fea0003800000 */
.L_x_234:
        /* <DEDUP_REMOVED lines=9> */
.L_x_237:
[----:B------:R-:W-:Y:S05]  /*7330*/  BSYNC B1 ;  /* 0x0000000000017941 */ /* 0x000fea0003800000 */
.L_x_236:
        /* <DEDUP_REMOVED lines=10> */
.L_x_239:
[----:B------:R-:W-:Y:S05]  /*73e0*/  BSYNC B1 ;  /* 0x0000000000017941 */ /* 0x000fea0003800000 */
.L_x_238:
        /* <DEDUP_REMOVED lines=10> */
.L_x_241:
[----:B------:R-:W-:Y:S05]  /*7490*/  BSYNC B1 ;  /* 0x0000000000017941 */ /* 0x000fea0003800000 */
.L_x_240:
        /* <DEDUP_REMOVED lines=9> */
.L_x_243:
[----:B------:R-:W-:Y:S05]  /*7530*/  BSYNC B1 ;  /* 0x0000000000017941 */ /* 0x000fea0003800000 */
.L_x_242:
        /* <DEDUP_REMOVED lines=9> */
.L_x_245:
[----:B------:R-:W-:Y:S05]  /*75d0*/  BSYNC B1 ;  /* 0x0000000000017941 */ /* 0x000fea0003800000 */
.L_x_244:
        /* <DEDUP_REMOVED lines=10> */
.L_x_247:
[----:B------:R-:W-:Y:S05]  /*7680*/  BSYNC B1 ;  /* 0x0000000000017941 */ /* 0x000fea0003800000 */
.L_x_246:
        /* <DEDUP_REMOVED lines=10> */
.L_x_249:
[----:B------:R-:W-:Y:S05]  /*7730*/  BSYNC B1 ;  /* 0x0000000000017941 */ /* 0x000fea0003800000 */
.L_x_248:
        /* <DEDUP_REMOVED lines=9> */
.L_x_251:
[----:B------:R-:W-:Y:S05]  /*77d0*/  BSYNC B1 ;  /* 0x0000000000017941 */ /* 0x000fea0003800000 */
.L_x_250:
        /* <DEDUP_REMOVED lines=9> */
.L_x_253:
[----:B------:R-:W-:Y:S05]  /*7870*/  BSYNC B1 ;  /* 0x0000000000017941 */ /* 0x000fea0003800000 */
.L_x_252:
        /* <DEDUP_REMOVED lines=10> */
.L_x_255:
[----:B------:R-:W-:Y:S05]  /*7920*/  BSYNC B1 ;  /* 0x0000000000017941 */ /* 0x000fea0003800000 */
.L_x_254:
        /* <DEDUP_REMOVED lines=10> */
.L_x_257:
[----:B------:R-:W-:Y:S05]  /*79d0*/  BSYNC B1 ;  /* 0x0000000000017941 */ /* 0x000fea0003800000 */
.L_x_256:
        /* <DEDUP_REMOVED lines=9> */
.L_x_259:
[----:B------:R-:W-:Y:S05]  /*7a70*/  BSYNC B1 ;  /* 0x0000000000017941 */ /* 0x000fea0003800000 */
.L_x_258:
        /* <DEDUP_REMOVED lines=9> */
.L_x_261:
[----:B------:R-:W-:Y:S05]  /*7b10*/  BSYNC B1 ;  /* 0x0000000000017941 */ /* 0x000fea0003800000 */
.L_x_260:
        /* <DEDUP_REMOVED lines=10> */
.L_x_263:
[----:B------:R-:W-:Y:S05]  /*7bc0*/  BSYNC B1 ;  /* 0x0000000000017941 */ /* 0x000fea0003800000 */
.L_x_262:
        /* <DEDUP_REMOVED lines=10> */
.L_x_265:
[----:B------:R-:W-:Y:S05]  /*7c70*/  BSYNC B1 ;  /* 0x0000000000017941 */ /* 0x000fea0003800000 */
.L_x_264:
        /* <DEDUP_REMOVED lines=9> */
.L_x_267:
[----:B------:R-:W-:Y:S05]  /*7d10*/  BSYNC B1 ;  /* 0x0000000000017941 */ /* 0x000fea0003800000 */
.L_x_266:
        /* <DEDUP_REMOVED lines=9> */
.L_x_269:
[----:B------:R-:W-:Y:S05]  /*7db0*/  BSYNC B1 ;  /* 0x0000000000017941 */ /* 0x000fea0003800000 */
.L_x_268:
        /* <DEDUP_REMOVED lines=10> */
.L_x_271:
[----:B------:R-:W-:Y:S05]  /*7e60*/  BSYNC B1 ;  /* 0x0000000000017941 */ /* 0x000fea0003800000 */
.L_x_270:
        /* <DEDUP_REMOVED lines=10> */
.L_x_273:
[----:B------:R-:W-:Y:S05]  /*7f10*/  BSYNC B1 ;  /* 0x0000000000017941 */ /* 0x000fea0003800000 */
.L_x_272:
        /* <DEDUP_REMOVED lines=9> */
.L_x_275:
[----:B------:R-:W-:Y:S05]  /*7fb0*/  BSYNC B1 ;  /* 0x0000000000017941 */ /* 0x000fea0003800000 */
.L_x_274:
        /* <DEDUP_REMOVED lines=9> */
.L_x_277:
[----:B------:R-:W-:Y:S05]  /*8050*/  BSYNC B1 ;  /* 0x0000000000017941 */ /* 0x000fea0003800000 */
.L_x_276:
        /* <DEDUP_REMOVED lines=10> */
.L_x_279:
[----:B------:R-:W-:Y:S05]  /*8100*/  BSYNC B1 ;  /* 0x0000000000017941 */ /* 0x000fea0003800000 */
.L_x_278:
        /* <DEDUP_REMOVED lines=10> */
.L_x_281:
[----:B------:R-:W-:Y:S05]  /*81b0*/  BSYNC B1 ;  /* 0x0000000000017941 */ /* 0x000fea0003800000 */
.L_x_280:
[----:B01-3-5:R-:W-:Y:S01]  /*81c0*/  LOP3.LUT R7, R19, 0xffffe000, RZ, 0xc0, !PT ;  /* 0xffffe00013077812 */ /* 0x02bfe200078ec0ff */
        /* <DEDUP_REMOVED lines=8> */
.L_x_283:
[----:B------:R-:W-:Y:S05]  /*8250*/  BSYNC B1 ;  /* 0x0000000000017941 */ /* 0x000fea0003800000 */
.L_x_282:
[----:B0---45:R-:W-:Y:S01]  /*8260*/  LOP3.LUT R5, R19, 0xffffe000, RZ, 0xc0, !PT ;  /* 0xffffe00013057812 */ /* 0x031fe200078ec0ff */
[----:B------:R-:W-:Y:S01]  /*8270*/  @P1 IMAD.MOV.U32 R4, RZ, RZ, R10 ;  /* 0x000000ffff041224 */ /* 0x000fe200078e000a */
[----:B------:R-:W-:Y:S01]  /*8280*/  ISETP.GT.AND P0, PT, R3, 0x8, P0 ;  /* 0x000000080300780c */ /* 0x000fe20000704270 */
[----:B------:R-:W-:Y:S02]  /*8290*/  BSSY B1, `(.L_x_284) ;  /* 0x0000008000017945 */ /* 0x000fe40003800000 */
[----:B------:R-:W-:-:S04]  /*82a0*/  FMUL R5, R5, R152 ;  /* 0x0000009805057220 */ /* 0x000fc80000400000 */
[----:B------:R-:W-:Y:S01]  /*82b0*/  FFMA R7, R150, R153, R5 ;  /* 0x0000009996077223 */ /* 0x000fe20000000005 */
[----:B------:R-:W-:-:S04]  /*82c0*/  @P1 IMAD.MOV.U32 R5, RZ, RZ, R11 ;  /* 0x000000ffff051224 */ /* 0x000fc800078e000b */
[----:B------:R-:W-:-:S05]  /*82d0*/  F2FP.TF32.F32.PACK_B R7, R7 ;  /* 0x00000007ff07723e */ /* 0x000fca00024050ff */
[----:B------:R0:W-:Y:S01]  /*82e0*/  @P1 STG.E desc[UR38][R4.64+0x3e0], R7 ;  /* 0x0003e00704001986 */ /* 0x0001e2000c101926 */
[----:B------:R-:W-:Y:S05]  /*82f0*/  @!P0 BRA `(.L_x_285) ;  /* 0x0000000000048947 */ /* 0x000fea0003800000 */
[----:B------:R3:W5:Y:S02]  /*8300*/  LDG.E.LTC128B R19, desc[UR38][R8.64+0x3e4] ;  /* 0x0003e42608137981 */ /* 0x000764000c1e1920 */
.L_x_285:
[----:B------:R-:W-:Y:S05]  /*8310*/  BSYNC B1 ;  /* 0x0000000000017941 */ /* 0x000fea0003800000 */
.L_x_284:
[----:B------:R-:W-:Y:S05]  /*8320*/  @!P0 BRA `(.L_x_286) ;  /* 0x0000002400488947 */ /* 0x000fea0003800000 */
[----:B-----5:R-:W-:-:S05]  /*8330*/  LOP3.LUT R19, R19, 0xffffe000, RZ, 0xc0, !PT ;  /* 0xffffe00013137812 */ /* 0x020fca00078ec0ff */
[----:B------:R-:W-:-:S04]  /*8340*/  FMUL R0, R19, R152 ;  /* 0x0000009813007220 */ /* 0x000fc80000400000 */
[----:B------:R-:W-:-:S05]  /*8350*/  FFMA R151, R151, R153, R0 ;  /* 0x0000009997977223 */ /* 0x000fca0000000000 */
[----:B------:R-:W-:-:S05]  /*8360*/  F2FP.TF32.F32.PACK_B R151, R151 ;  /* 0x00000097ff97723e */ /* 0x000fca00024050ff */
[----:B------:R4:W-:Y:S01]  /*8370*/  STG.E desc[UR38][R10.64+0x3e4], R151 ;  /* 0x0003e4970a007986 */ /* 0x0009e2000c101926 */
[----:B------:R-:W-:Y:S05]  /*8380*/  BRA `(.L_x_286) ;  /* 0x0000002400307947 */ /* 0x000fea0003800000 */
.L_x_33:
[----:B------:R-:W-:Y:S01]  /*8390*/  ISETP.GT.AND P3, PT, R0, 0x1, PT ;  /* 0x000000010000780c */ /* 0x000fe20003f64270 */
[----:B------:R-:W-:Y:S01]  /*83a0*/  ULDC.64 UR4, c[0x0][0x5c0] ;  /* 0x0001700000047ab9 */ /* 0x000fe20000000a00 */
[-C--:B------:R-:W-:Y:S01]  /*83b0*/  FMUL R9, R24, R153.reuse ;  /* 0x0000009918097220 */ /* 0x080fe20000400000 */
[C---:B------:R-:W-:Y:S01]  /*83c0*/  LEA R4, P4, R164.reuse, UR4, 0x2 ;  /* 0x00000004a4047c11 */ /* 0x040fe2000f8810ff */
[-C--:B------:R-:W-:Y:S01]  /*83d0*/  FMUL R25, R25, R153.reuse ;  /* 0x0000009919197220 */ /* 0x080fe20000400000 */
[----:B------:R-:W-:Y:S01]  /*83e0*/  ISETP.GT.AND P0, PT, R3, RZ, P3 ;  /* 0x000000ff0300720c */ /* 0x000fe20001f04270 */
[-C--:B------:R-:W-:Y:S01]  /*83f0*/  FMUL R27, R27, R153.reuse ;  /* 0x000000991b1b7220 */ /* 0x080fe20000400000 */
[----:B------:R-:W-:Y:S01]  /*8400*/  LEA.HI.X R5, R164, UR5, R177, 0x2, P4 ;  /* 0x00000005a4057c11 */ /* 0x000fe2000a0f14b1 */
[----:B------:R-:W-:Y:S01]  /*8410*/  FMUL R29, R29, R153 ;  /* 0x000000991d1d7220 */ /* 0x000fe20000400000 */
[----:B------:R-:W-:Y:S01]  /*8420*/  F2FP.TF32.F32.PACK_B R9, R9 ;  /* 0x00000009ff09723e */ /* 0x000fe200024050ff */
[----:B------:R-:W-:Y:S01]  /*8430*/  FMUL R31, R31, R153 ;  /* 0x000000991f1f7220 */ /* 0x000fe20000400000 */
[----:B------:R-:W-:Y:S01]  /*8440*/  F2FP.TF32.F32.PACK_B R25, R25 ;  /* 0x00000019ff19723e */ /* 0x000fe200024050ff */
[-C--:B------:R-:W-:Y:S01]  /*8450*/  FMUL R13, R32, R153.reuse ;  /* 0x00000099200d7220 */ /* 0x080fe20000400000 */
[C---:B------:R-:W-:Y:S01]  /*8460*/  SHF.L.U64.HI R7, R10.reuse, 0x5, R11 ;  /* 0x000000050a077819 */ /* 0x040fe2000001020b */
[----:B------:R0:W-:Y:S01]  /*8470*/  @P2 STG.E desc[UR38][R4.64], R9 ;  /* 0x0000000904002986 */ /* 0x0001e2000c101926 */
[----:B------:R-:W-:Y:S01]  /*8480*/  LEA R6, P4, R10, R4, 0x5 ;  /* 0x000000040a067211 */ /* 0x000fe200078828ff */
[-C--:B------:R-:W-:Y:S01]  /*8490*/  FMUL R11, R26, R153.reuse ;  /* 0x000000991a0b7220 */ /* 0x080fe20000400000 */
[----:B------:R-:W-:Y:S01]  /*84a0*/  ISETP.GT.AND P1, PT, R3, 0x8, P1 ;  /* 0x000000080300780c */ /* 0x000fe20000f24270 */
[----:B------:R-:W-:Y:S01]  /*84b0*/  @P0 STG.E desc[UR38][R4.64+0x4], R25 ;  /* 0x0000041904000986 */ /* 0x000fe2000c101926 */
[C---:B------:R-:W-:Y:S01]  /*84c0*/  ISETP.GT.AND P2, PT, R0.reuse, 0x8, PT ;  /* 0x000000080000780c */ /* 0x040fe20003f44270 */
[----:B------:R-:W-:Y:S01]  /*84d0*/  IMAD.X R7, R7, 0x1, R5, P4 ;  /* 0x0000000107077824 */ /* 0x000fe200020e0605 */
[----:B------:R-:W-:Y:S01]  /*84e0*/  ISETP.GT.AND P3, PT, R3, 0x8, P3 ;  /* 0x000000080300780c */ /* 0x000fe20001f64270 */
[-C--:B------:R-:W-:Y:S01]  /*84f0*/  FMUL R33, R33, R153.reuse ;  /* 0x0000009921217220 */ /* 0x080fe20000400000 */
[----:B------:R-:W-:Y:S01]  /*8500*/  ISETP.GT.AND P0, PT, R0, 0x9, PT ;  /* 0x000000090000780c */ /* 0x000fe20003f04270 */
[-C--:B------:R-:W-:Y:S01]  /*8510*/  FMUL R35, R35, R153.reuse ;  /* 0x0000009923237220 */ /* 0x080fe20000400000 */
[C---:B------:R-:W-:Y:S01]  /*8520*/  ISETP.GT.AND P5, PT, R3.reuse, RZ, P2 ;  /* 0x000000ff0300720c */ /* 0x040fe200017a4270 */
[-C--:B0-----:R-:W-:Y:S01]  /*8530*/  FMUL R9, R28, R153.reuse ;  /* 0x000000991c097220 */ /* 0x081fe20000400000 */
[----:B------:R-:W-:Y:S01]  /*8540*/  ISETP.GT.AND P4, PT, R3, RZ, P0 ;  /* 0x000000ff0300720c */ /* 0x000fe20000784270 */
[----:B------:R-:W-:Y:S01]  /*8550*/  FMUL R37, R37, R153 ;  /* 0x0000009925257220 */ /* 0x000fe20000400000 */
[----:B------:R-:W-:Y:S01]  /*8560*/  F2FP.TF32.F32.PACK_B R11, R11 ;  /* 0x0000000bff0b723e */ /* 0x000fe200024050ff */
[----:B------:R-:W-:Y:S01]  /*8570*/  FMUL R39, R39, R153 ;  /* 0x0000009927277220 */ /* 0x000fe20000400000 */
[----:B------:R-:W-:Y:S01]  /*8580*/  F2FP.TF32.F32.PACK_B R27, R27 ;  /* 0x0000001bff1b723e */ /* 0x000fe200024050ff */
[----:B------:R-:W-:Y:S01]  /*8590*/  FMUL R41, R41, R153 ;  /* 0x0000009929297220 */ /* 0x000fe20000400000 */
[----:B------:R-:W-:Y:S01]  /*85a0*/  F2FP.TF32.F32.PACK_B R9, R9 ;  /* 0x00000009ff09723e */ /* 0x000fe200024050ff */
[----:B------:R0:W-:Y:S01]  /*85b0*/  @P1 STG.E desc[UR38][R6.64], R11 ;  /* 0x0000000b06001986 */ /* 0x0001e2000c101926 */
[----:B------:R-:W-:Y:S01]  /*85c0*/  F2FP.TF32.F32.PACK_B R29, R29 ;  /* 0x0000001dff1d723e */ /* 0x000fe200024050ff */
[-C--:B------:R-:W-:Y:S01]  /*85d0*/  FMUL R43, R43, R153.reuse ;  /* 0x000000992b2b7220 */ /* 0x080fe20000400000 */
[C---:B------:R-:W-:Y:S01]  /*85e0*/  ISETP.GT.AND P1, PT, R0.reuse, 0x10, PT ;  /* 0x000000100000780c */ /* 0x040fe20003f24270 */
[----:B------:R-:W-:Y:S01]  /*85f0*/  @P3 STG.E desc[UR38][R6.64+0x4], R27 ;  /* 0x0000041b06003986 */ /* 0x000fe2000c101926 */
[----:B------:R-:W-:Y:S01]  /*8600*/  ISETP.GT.AND P3, PT, R0, 0x11, PT ;  /* 0x000000110000780c */ /* 0x000fe20003f64270 */
[-C--:B------:R-:W-:Y:S01]  /*8610*/  FMUL R45, R45, R153.reuse ;  /* 0x000000992d2d7220 */ /* 0x080fe20000400000 */
[C---:B------:R-:W-:Y:S01]  /*8620*/  ISETP.GT.AND P2, PT, R3.reuse, 0x8, P2 ;  /* 0x000000080300780c */ /* 0x040fe20001744270 */
[----:B------:R1:W-:Y:S01]  /*8630*/  @P5 STG.E desc[UR38][R4.64+0x20], R9 ;  /* 0x0000200904005986 */ /* 0x0003e2000c101926 */
[----:B------:R-:W-:Y:S01]  /*8640*/  ISETP.GT.AND P0, PT, R3, 0x8, P0 ;  /* 0x000000080300780c */ /* 0x000fe20000704270 */
[-C--:B------:R-:W-:Y:S01]  /*8650*/  FMUL R47, R47, R153.reuse ;  /* 0x000000992f2f7220 */ /* 0x080fe20000400000 */
[C---:B------:R-:W-:Y:S01]  /*8660*/  ISETP.GT.AND P5, PT, R3.reuse, RZ, P1 ;  /* 0x000000ff0300720c */ /* 0x040fe20000fa4270 */
[----:B------:R-:W-:Y:S01]  /*8670*/  @P4 STG.E desc[UR38][R4.64+0x24], R29 ;  /* 0x0000241d04004986 */ /* 0x000fe2000c101926 */
        /* <DEDUP_REMOVED lines=8> */
[----:B-1----:R-:W-:Y:S01]  /*8700*/  FMUL R9, R34, R153 ;  /* 0x0000009922097220 */ /* 0x002fe20000400000 */
[----:B------:R-:W-:Y:S01]  /*8710*/  F2FP.TF32.F32.PACK_B R33, R33 ;  /* 0x00000021ff21723e */ /* 0x000fe200024050ff */
[----:B------:R0:W-:Y:S01]  /*8720*/  @P2 STG.E desc[UR38][R6.64+0x20], R11 ;  /* 0x0000200b06002986 */ /* 0x0001e2000c101926 */
[----:B------:R-:W-:Y:S01]  /*8730*/  ISETP.GT.AND P1, PT, R3, 0x8, P1 ;  /* 0x000000080300780c */ /* 0x000fe20000f24270 */
[-C--:B------:R-:W-:Y:S01]  /*8740*/  FMUL R55, R55, R153.reuse ;  /* 0x0000009937377220 */ /* 0x080fe20000400000 */
[C---:B------:R-:W-:Y:S01]  /*8750*/  ISETP.GT.AND P2, PT, R0.reuse, 0x19, PT ;  /* 0x000000190000780c */ /* 0x040fe20003f44270 */
[----:B------:R-:W-:Y:S01]  /*8760*/  @P0 STG.E desc[UR38][R6.64+0x24], R31 ;  /* 0x0000241f06000986 */ /* 0x000fe2000c101926 */
[----:B------:R-:W-:Y:S01]  /*8770*/  ISETP.GT.AND P0, PT, R0, 0x18, PT ;  /* 0x000000180000780c */ /* 0x000fe20003f04270 */
[----:B------:R-:W-:Y:S01]  /*8780*/  FMUL R57, R57, R153 ;  /* 0x0000009939397220 */ /* 0x000fe20000400000 */
[----:B------:R-:W-:Y:S01]  /*8790*/  F2FP.TF32.F32.PACK_B R9, R9 ;  /* 0x00000009ff09723e */ /* 0x000fe200024050ff */
[----:B------:R1:W-:Y:S01]  /*87a0*/  @P5 STG.E desc[UR38][R4.64+0x40], R13 ;  /* 0x0000400d04005986 */ /* 0x0003e2000c101926 */
[----:B------:R-:W-:Y:S01]  /*87b0*/  ISETP.GT.AND P5, PT, R3, RZ, P0 ;  /* 0x000000ff0300720c */ /* 0x000fe200007a4270 */
[----:B------:R-:W-:Y:S01]  /*87c0*/  FMUL R59, R59, R153 ;  /* 0x000000993b3b7220 */ /* 0x000fe20000400000 */
[----:B------:R-:W-:Y:S01]  /*87d0*/  F2FP.TF32.F32.PACK_B R35, R35 ;  /* 0x00000023ff23723e */ /* 0x000fe200024050ff */
[----:B------:R-:W-:Y:S01]  /*87e0*/  @P4 STG.E desc[UR38][R4.64+0x44], R33 ;  /* 0x0000442104004986 */ /* 0x000fe2000c101926 */
[C---:B------:R-:W-:Y:S01]  /*87f0*/  ISETP.GT.AND P4, PT, R3.reuse, 0x8, P3 ;  /* 0x000000080300780c */ /* 0x040fe20001f84270 */
[----:B0-----:R-:W-:Y:S01]  /*8800*/  FMUL R11, R36, R153 ;  /* 0x00000099240b7220 */ /* 0x001fe20000400000 */
[----:B------:R-:W-:Y:S01]  /*8810*/  ISETP.GT.AND P3, PT, R3, RZ, P2 ;  /* 0x000000ff0300720c */ /* 0x000fe20001764270 */
[----:B------:R0:W-:Y:S01]  /*8820*/  @P1 STG.E desc[UR38][R6.64+0x40], R9 ;  /* 0x0000400906001986 */ /* 0x0001e2000c101926 */
[----:B------:R-:W-:Y:S01]  /*8830*/  F2FP.TF32.F32.PACK_B R37, R37 ;  /* 0x00000025ff25723e */ /* 0x000fe200024050ff */
[----:B------:R-:W-:Y:S01]  /*8840*/  FMUL R61, R61, R153 ;  /* 0x000000993d3d7220 */ /* 0x000fe20000400000 */
[----:B------:R-:W-:Y:S01]  /*8850*/  F2FP.TF32.F32.PACK_B R11, R11 ;  /* 0x0000000bff0b723e */ /* 0x000fe200024050ff */
[-C--:B-1----:R-:W-:Y:S01]  /*8860*/  FMUL R13, R40, R153.reuse ;  /* 0x00000099280d7220 */ /* 0x082fe20000400000 */
[----:B------:R-:W-:Y:S01]  /*8870*/  ISETP.GT.AND P1, PT, R0, 0x20, PT ;  /* 0x000000200000780c */ /* 0x000fe20003f24270 */
[-C--:B------:R-:W-:Y:S01]  /*8880*/  FMUL R63, R63, R153.reuse ;  /* 0x000000993f3f7220 */ /* 0x080fe20000400000 */
[----:B------:R-:W-:Y:S01]  /*8890*/  ISETP.GT.AND P0, PT, R3, 0x8, P0 ;  /* 0x000000080300780c */ /* 0x000fe20000704270 */
[----:B------:R-:W-:Y:S01]  /*88a0*/  FMUL R65, R65, R153 ;  /* 0x0000009941417220 */ /* 0x000fe20000400000 */
[----:B------:R-:W-:Y:S01]  /*88b0*/  F2FP.TF32.F32.PACK_B R39, R39 ;  /* 0x00000027ff27723e */ /* 0x000fe200024050ff */
[----:B------:R-:W-:Y:S01]  /*88c0*/  @P4 STG.E desc[UR38][R6.64+0x44], R35 ;  /* 0x0000442306004986 */ /* 0x000fe2000c101926 */
[C---:B------:R-:W-:Y:S01]  /*88d0*/  ISETP.GT.AND P4, PT, R3.reuse, 0x8, P2 ;  /* 0x000000080300780c */ /* 0x040fe20001784270 */
[-C--:B0-----:R-:W-:Y:S01]  /*88e0*/  FMUL R9, R38, R153.reuse ;  /* 0x0000009926097220 */ /* 0x081fe20000400000 */
[C---:B------:R-:W-:Y:S01]  /*88f0*/  ISETP.GT.AND P2, PT, R0.reuse, 0x21, PT ;  /* 0x000000210000780c */ /* 0x040fe20003f44270 */
[----:B------:R0:W-:Y:S01]  /*8900*/  @P5 STG.E desc[UR38][R4.64+0x60], R11 ;  /* 0x0000600b04005986 */ /* 0x0001e2000c101926 */
[----:B------:R-:W-:Y:S01]  /*8910*/  ISETP.GT.AND P5, PT, R3, RZ, P1 ;  /* 0x000000ff0300720c */ /* 0x000fe20000fa4270 */
[----:B------:R-:W-:Y:S01]  /*8920*/  FMUL R67, R67, R153 ;  /* 0x0000009943437220 */ /* 0x000fe20000400000 */
[----:B------:R-:W-:Y:S01]  /*8930*/  F2FP.TF32.F32.PACK_B R9, R9 ;  /* 0x00000009ff09723e */ /* 0x000fe200024050ff */
[----:B------:R-:W-:Y:S01]  /*8940*/  @P3 STG.E desc[UR38][R4.64+0x64], R37 ;  /* 0x0000642504003986 */ /* 0x000fe2000c101926 */
[----:B------:R-:W-:Y:S01]  /*8950*/  ISETP.GT.AND P3, PT, R3, RZ, P2 ;  /* 0x000000ff0300720c */ /* 0x000fe20001764270 */
[----:B------:R-:W-:Y:S01]  /*8960*/  FMUL R69, R69, R153 ;  /* 0x0000009945457220 */ /* 0x000fe20000400000 */
[----:B------:R-:W-:Y:S01]  /*8970*/  F2FP.TF32.F32.PACK_B R13, R13 ;  /* 0x0000000dff0d723e */ /* 0x000fe200024050ff */
[----:B------:R1:W-:Y:S01]  /*8980*/  @P0 STG.E desc[UR38][R6.64+0x60], R9 ;  /* 0x0000600906000986 */ /* 0x0003e2000c101926 */
[----:B------:R-:W-:Y:S01]  /*8990*/  F2FP.TF32.F32.PACK_B R41, R41 ;  /* 0x00000029ff29723e */ /* 0x000fe200024050ff */
[-C--:B------:R-:W-:Y:S01]  /*89a0*/  FMUL R71, R71, R153.reuse ;  /* 0x0000009947477220 */ /* 0x080fe20000400000 */
[----:B------:R-:W-:Y:S01]  /*89b0*/  ISETP.GT.AND P0, PT, R0, 0x28, PT ;  /* 0x000000280000780c */ /* 0x000fe20003f04270 */
[----:B------:R-:W-:Y:S01]  /*89c0*/  @P4 STG.E desc[UR38][R6.64+0x64], R39 ;  /* 0x0000642706004986 */ /* 0x000fe2000c101926 */
[C---:B------:R-:W-:Y:S01]  /*89d0*/  ISETP.GT.AND P1, PT, R3.reuse, 0x8, P1 ;  /* 0x000000080300780c */ /* 0x040fe20000f24270 */
[-C--:B0-----:R-:W-:Y:S01]  /*89e0*/  FMUL R11, R44, R153.reuse ;  /* 0x000000992c0b7220 */ /* 0x081fe20000400000 */
[----:B------:R-:W-:Y:S01]  /*89f0*/  ISETP.GT.AND P4, PT, R3, 0x8, P2 ;  /* 0x000000080300780c */ /* 0x000fe20001784270 */
[----:B------:R0:W-:Y:S01]  /*8a00*/  @P5 STG.E desc[UR38][R4.64+0x80], R13 ;  /* 0x0000800d04005986 */ /* 0x0001e2000c101926 */
[----:B------:R-:W-:Y:S01]  /*8a10*/  ISETP.GT.AND P2, PT, R0, 0x29, PT ;  /* 0x000000290000780c */ /* 0x000fe20003f44270 */
[-C--:B------:R-:W-:Y:S01]  /*8a20*/  FMUL R73, R73, R153.reuse ;  /* 0x0000009949497220 */ /* 0x080fe20000400000 */
[C---:B------:R-:W-:Y:S01]  /*8a30*/  ISETP.GT.AND P5, PT, R3.reuse, RZ, P0 ;  /* 0x000000ff0300720c */ /* 0x040fe200007a4270 */
[-C--:B-1----:R-:W-:Y:S01]  /*8a40*/  FMUL R9, R42, R153.reuse ;  /* 0x000000992a097220 */ /* 0x082fe20000400000 */
[----:B------:R-:W-:Y:S01]  /*8a50*/  @P3 STG.E desc[UR38][R4.64+0x84], R41 ;  /* 0x0000842904003986 */ /* 0x000fe2000c101926 */
[----:B------:R-:W-:Y:S01]  /*8a60*/  ISETP.GT.AND P3, PT, R3, RZ, P2 ;  /* 0x000000ff0300720c */ /* 0x000fe20001764270 */
[----:B------:R-:W-:Y:S01]  /*8a70*/  FMUL R75, R75, R153 ;  /* 0x000000994b4b7220 */ /* 0x000fe20000400000 */
[----:B------:R-:W-:Y:S01]  /*8a80*/  F2FP.TF32.F32.PACK_B R43, R43 ;  /* 0x0000002bff2b723e */ /* 0x000fe200024050ff */
[----:B------:R-:W-:Y:S01]  /*8a90*/  FMUL R77, R77, R153 ;  /* 0x000000994d4d7220 */ /* 0x000fe20000400000 */
[----:B------:R-:W-:Y:S01]  /*8aa0*/  F2FP.TF32.F32.PACK_B R9, R9 ;  /* 0x00000009ff09723e */ /* 0x000fe200024050ff */
[----:B------:R-:W-:Y:S01]  /*8ab0*/  FMUL R79, R79, R153 ;  /* 0x000000994f4f7220 */ /* 0x000fe20000400000 */
[----:B------:R-:W-:Y:S01]  /*8ac0*/  F2FP.TF32.F32.PACK_B R11, R11 ;  /* 0x0000000bff0b723e */ /* 0x000fe200024050ff */
[----:B0-----:R-:W-:Y:S01]  /*8ad0*/  FMUL R13, R48, R153 ;  /* 0x00000099300d7220 */ /* 0x001fe20000400000 */
[----:B------:R-:W-:Y:S01]  /*8ae0*/  F2FP.TF32.F32.PACK_B R45, R45 ;  /* 0x0000002dff2d723e */ /* 0x000fe200024050ff */
[----:B------:R0:W-:Y:S01]  /*8af0*/  @P1 STG.E desc[UR38][R6.64+0x80], R9 ;  /* 0x0000800906001986 */ /* 0x0001e2000c101926 */
[C---:B------:R-:W-:Y:S01]  /*8b00*/  ISETP.GT.AND P1, PT, R0.reuse, 0x30, PT ;  /* 0x000000300000780c */ /* 0x040fe20003f24270 */
[-C--:B------:R-:W-:Y:S01]  /*8b10*/  FMUL R81, R81, R153.reuse ;  /* 0x0000009951517220 */ /* 0x080fe20000400000 */
[C---:B------:R-:W-:Y:S01]  /*8b20*/  ISETP.GT.AND P0, PT, R3.reuse, 0x8, P0 ;  /* 0x000000080300780c */ /* 0x040fe20000704270 */
[----:B------:R-:W-:Y:S01]  /*8b30*/  @P4 STG.E desc[UR38][R6.64+0x84], R43 ;  /* 0x0000842b06004986 */ /* 0x000fe2000c101926 */
[----:B------:R-:W-:Y:S01]  /*8b40*/  ISETP.GT.AND P4, PT, R3, 0x8, P2 ;  /* 0x000000080300780c */ /* 0x000fe20001784270 */
[-C--:B------:R-:W-:Y:S01]  /*8b50*/  FMUL R83, R83, R153.reuse ;  /* 0x0000009953537220 */ /* 0x080fe20000400000 */
[----:B------:R-:W-:Y:S01]  /*8b60*/  ISETP.GT.AND P2, PT, R0, 0x31, PT ;  /* 0x000000310000780c */ /* 0x000fe20003f44270 */
[----:B------:R1:W-:Y:S01]  /*8b70*/  @P5 STG.E desc[UR38][R4.64+0xa0], R11 ;  /* 0x0000a00b04005986 */ /* 0x0003e2000c101926 */
[----:B------:R-:W-:Y:S01]  /*8b80*/  ISETP.GT.AND P5, PT, R3, RZ, P1 ;  /* 0x000000ff0300720c */ /* 0x000fe20000fa4270 */
[----:B------:R-:W-:Y:S01]  /*8b90*/  FMUL R85, R85, R153 ;  /* 0x0000009955557220 */ /* 0x000fe20000400000 */
[----:B------:R-:W-:Y:S01]  /*8ba0*/  F2FP.TF32.F32.PACK_B R47, R47 ;  /* 0x0000002fff2f723e */ /* 0x000fe200024050ff */
[-C--:B0-----:R-:W-:Y:S01]  /*8bb0*/  FMUL R9, R46, R153.reuse ;  /* 0x000000992e097220 */ /* 0x081fe20000400000 */
        /* <DEDUP_REMOVED lines=8> */
[-C--:B-1----:R-:W-:Y:S01]  /*8c40*/  FMUL R11, R52, R153.reuse ;  /* 0x00000099340b7220 */ /* 0x082fe20000400000 */
[----:B------:R-:W-:Y:S01]  /*8c50*/  ISETP.GT.AND P1, PT, R3, 0x8, P1 ;  /* 0x000000080300780c */ /* 0x000fe20000f24270 */
[----:B------:R0:W-:Y:S01]  /*8c60*/  @P0 STG.E desc[UR38][R6.64+0xa0], R9 ;  /* 0x0000a00906000986 */ /* 0x0001e2000c101926 */
[C---:B------:R-:W-:Y:S01]  /*8c70*/  ISETP.GT.AND P0, PT, R0.reuse, 0x38, PT ;  /* 0x000000380000780c */ /* 0x040fe20003f04270 */
[----:B------:R-:W-:Y:S01]  /*8c80*/  FMUL R93, R93, R153 ;  /* 0x000000995d5d7220 */ /* 0x000fe20000400000 */
[----:B------:R-:W-:Y:S01]  /*8c90*/  F2FP.TF32.F32.PACK_B R51, R51 ;  /* 0x00000033ff33723e */ /* 0x000fe200024050ff */
        /* <DEDUP_REMOVED lines=15> */
[-C--:B------:R-:W-:Y:S01]  /*8d90*/  FMUL R103, R103, R153.reuse ;  /* 0x0000009967677220 */ /* 0x080fe20000400000 */
[----:B------:R-:W-:Y:S01]  /*8da0*/  ISETP.GT.AND P0, PT, R3, 0x8, P0 ;  /* 0x000000080300780c */ /* 0x000fe20000704270 */
[----:B-1----:R-:W-:Y:S01]  /*8db0*/  FMUL R13, R56, R153 ;  /* 0x00000099380d7220 */ /* 0x002fe20000400000 */
[----:B------:R-:W-:Y:S01]  /*8dc0*/  F2FP.TF32.F32.PACK_B R55, R55 ;  /* 0x00000037ff37723e */ /* 0x000fe200024050ff */
        /* <DEDUP_REMOVED lines=15> */
[-C--:B------:R-:W-:Y:S01]  /*8ec0*/  FMUL R111, R111, R153.reuse ;  /* 0x000000996f6f7220 */ /* 0x080fe20000400000 */
[----:B------:R-:W-:Y:S01]  /*8ed0*/  ISETP.GT.AND P1, PT, R3, 0x8, P1 ;  /* 0x000000080300780c */ /* 0x000fe20000f24270 */
[----:B------:R-:W-:Y:S01]  /*8ee0*/  FMUL R113, R113, R153 ;  /* 0x0000009971717220 */ /* 0x000fe20000400000 */
[----:B------:R-:W-:Y:S01]  /*8ef0*/  F2FP.TF32.F32.PACK_B R9, R9 ;  /* 0x00000009ff09723e */ /* 0x000fe200024050ff */
[-C--:B------:R-:W-:Y:S01]  /*8f00*/  FMUL R115, R115, R153.reuse ;  /* 0x0000009973737220 */ /* 0x080fe20000400000 */
[----:B-1----:R-:W-:Y:S01]  /*8f10*/  FMUL R11, R60, R153 ;  /* 0x000000993c0b7220 */ /* 0x002fe20000400000 */
[----:B------:R-:W-:Y:S01]  /*8f20*/  F2FP.TF32.F32.PACK_B R59, R59 ;  /* 0x0000003bff3b723e */ /* 0x000fe200024050ff */
[-C--:B------:R-:W-:Y:S01]  /*8f30*/  FMUL R117, R117, R153.reuse ;  /* 0x0000009975757220 */ /* 0x080fe20000400000 */
        /* <DEDUP_REMOVED lines=47> */
[----:B------:R-:W-:Y:S01]  /*9230*/  ISETP.GT.AND P0, PT, R0, 0x58, PT ;  /* 0x000000580000780c */ /* 0x000fe20003f04270 */
[----:B------:R-:W-:Y:S01]  /*9240*/  FMUL R147, R147, R153 ;  /* 0x0000009993937220 */ /* 0x000fe20000400000 */
[----:B------:R-:W-:Y:S01]  /*9250*/  F2FP.TF32.F32.PACK_B R11, R11 ;  /* 0x0000000bff0b723e */ /* 0x000fe200024050ff */
[----:B------:R-:W-:Y:S01]  /*9260*/  @P4 STG.E desc[UR38][R6.64+0x124], R63 ;  /* 0x0001243f06004986 */ /* 0x000fe2000c101926 */
[C---:B------:R-:W-:Y:S01]  /*9270*/  ISETP.GT.AND P4, PT, R3.reuse, 0x8, P2 ;  /* 0x000000080300780c */ /* 0x040fe20001784270 */
        /* <DEDUP_REMOVED lines=10> */
[----:B------:R-:W-:-:S02]  /*9320*/  ISETP.GT.AND P0, PT, R3, 0x8, P0 ;  /* 0x000000080300780c */ /* 0x000fc40000704270 */
[----:B------:R-:W-:Y:S01]  /*9330*/  F2FP.TF32.F32.PACK_B R9, R9 ;  /* 0x00000009ff09723e */ /* 0x000fe200024050ff */
[----:B-1----:R-:W-:Y:S01]  /*9340*/  FMUL R13, R72, R153 ;  /* 0x00000099480d7220 */ /* 0x002fe20000400000 */
[----:B------:R-:W-:-:S03]  /*9350*/  F2FP.TF32.F32.PACK_B R71, R71 ;  /* 0x00000047ff47723e */ /* 0x000fc600024050ff */
[----:B------:R0:W-:Y:S01]  /*9360*/  @P1 STG.E desc[UR38][R6.64+0x140], R9 ;  /* 0x0001400906001986 */ /* 0x0001e2000c101926 */
[C---:B------:R-:W-:Y:S02]  /*9370*/  ISETP.GT.AND P1, PT, R0.reuse, 0x60, PT ;  /* 0x000000600000780c */ /* 0x040fe40003f24270 */
[----:B------:R-:W-:Y:S01]  /*9380*/  F2FP.TF32.F32.PACK_B R13, R13 ;  /* 0x0000000dff0d723e */ /* 0x000fe200024050ff */
[----:B------:R-:W-:Y:S01]  /*9390*/  @P4 STG.E desc[UR38][R6.64+0x144], R67 ;  /* 0x0001444306004986 */ /* 0x000fe2000c101926 */
[C---:B------:R-:W-:Y:S02]  /*93a0*/  ISETP.GT.AND P4, PT, R3.reuse, 0x8, P2 ;  /* 0x000000080300780c */ /* 0x040fe40001784270 */
[----:B------:R-:W-:Y:S01]  /*93b0*/  ISETP.GT.AND P2, PT, R0, 0x61, PT ;  /* 0x000000610000780c */ /* 0x000fe20003f44270 */
[----:B------:R1:W-:Y:S01]  /*93c0*/  @P5 STG.E desc[UR38][R4.64+0x160], R11 ;  /* 0x0001600b04005986 */ /* 0x0003e2000c101926 */
[C---:B------:R-:W-:Y:S02]  /*93d0*/  ISETP.GT.AND P5, PT, R3.reuse, RZ, P1 ;  /* 0x000000ff0300720c */ /* 0x040fe40000fa4270 */
[----:B------:R-:W-:Y:S01]  /*93e0*/  F2FP.TF32.F32.PACK_B R73, R73 ;  /* 0x00000049ff49723e */ /* 0x000fe200024050ff */
[----:B0-----:R-:W-:Y:S01]  /*93f0*/  FMUL R9, R70, R153 ;  /* 0x0000009946097220 */ /* 0x001fe20000400000 */
[----:B------:R-:W-:Y:S01]  /*9400*/  @P3 STG.E desc[UR38][R4.64+0x164], R69 ;  /* 0x0001644504003986 */ /* 0x000fe2000c101926 */
[----:B------:R-:W-:-:S02]  /*9410*/  ISETP.GT.AND P3, PT, R3, RZ, P2 ;  /* 0x000000ff0300720c */ /* 0x000fc40001764270 */
[----:B------:R-:W-:Y:S02]  /*9420*/  ISETP.GT.AND P1, PT, R3, 0x8, P1 ;  /* 0x000000080300780c */ /* 0x000fe40000f24270 */
        /* <DEDUP_REMOVED lines=252> */
[----:B------:R-:W-:Y:S01]  /*a3f0*/  @P3 STG.E desc[UR38][R4.64+0x364], R133 ;  /* 0x0003648504003986 */ /* 0x000fe2000c101926 */
[----:B0-----:R-:W-:Y:S01]  /*a400*/  FMUL R9, R134, R153 ;  /* 0x0000009986097220 */ /* 0x001fe20000400000 */
[----:B------:R-:W-:-:S02]  /*a410*/  ISETP.GT.AND P3, PT, R3, RZ, P2 ;  /* 0x000000ff0300720c */ /* 0x000fc40001764270 */
[----:B------:R-:W-:Y:S02]  /*a420*/  ISETP.GT.AND P1, PT, R3, 0x8, P1 ;  /* 0x000000080300780c */ /* 0x000fe40000f24270 */
[----:B------:R-:W-:Y:S01]  /*a430*/  F2FP.TF32.F32.PACK_B R9, R9 ;  /* 0x00000009ff09723e */ /* 0x000fe200024050ff */
[----:B-1----:R-:W-:Y:S01]  /*a440*/  FMUL R11, R140, R153 ;  /* 0x000000998c0b7220 */ /* 0x002fe20000400000 */
[----:B------:R-:W-:-:S03]  /*a450*/  F2FP.TF32.F32.PACK_B R139, R139 ;  /* 0x0000008bff8b723e */ /* 0x000fc600024050ff */
[----:B------:R0:W-:Y:S01]  /*a460*/  @P0 STG.E desc[UR38][R6.64+0x360], R9 ;  /* 0x0003600906000986 */ /* 0x0001e2000c101926 */
[----:B------:R-:W-:Y:S02]  /*a470*/  F2FP.TF32.F32.PACK_B R141, R141 ;  /* 0x0000008dff8d723e */ /* 0x000fe400024050ff */
[----:B------:R-:W-:Y:S01]  /*a480*/  F2FP.TF32.F32.PACK_B R11, R11 ;  /* 0x0000000bff0b723e */ /* 0x000fe200024050ff */
[----:B------:R-:W-:Y:S01]  /*a490*/  @P4 STG.E desc[UR38][R6.64+0x364], R135 ;  /* 0x0003648706004986 */ /* 0x000fe2000c101926 */
[C---:B------:R-:W-:Y:S02]  /*a4a0*/  ISETP.GT.AND P4, PT, R0.reuse, 0xe8, PT ;  /* 0x000000e80000780c */ /* 0x040fe40003f84270 */
[----:B------:R-:W-:Y:S01]  /*a4b0*/  F2FP.TF32.F32.PACK_B R143, R143 ;  /* 0x0000008fff8f723e */ /* 0x000fe200024050ff */
[----:B------:R1:W-:Y:S01]  /*a4c0*/  @P5 STG.E desc[UR38][R4.64+0x380], R13 ;  /* 0x0003800d04005986 */ /* 0x0003e2000c101926 */
[----:B------:R-:W-:Y:S02]  /*a4d0*/  ISETP.GT.AND P5, PT, R0, 0xe9, PT ;  /* 0x000000e90000780c */ /* 0x000fe40003fa4270 */
[----:B------:R-:W-:Y:S01]  /*a4e0*/  F2FP.TF32.F32.PACK_B R145, R145 ;  /* 0x00000091ff91723e */ /* 0x000fe200024050ff */
[----:B------:R-:W-:Y:S01]  /*a4f0*/  @P3 STG.E desc[UR38][R4.64+0x384], R137 ;  /* 0x0003848904003986 */ /* 0x000fe2000c101926 */
[C---:B------:R-:W-:Y:S01]  /*a500*/  ISETP.GT.AND P3, PT, R3.reuse, 0x8, P2 ;  /* 0x000000080300780c */ /* 0x040fe20001764270 */
[----:B0-----:R-:W-:Y:S01]  /*a510*/  FMUL R9, R138, R153 ;  /* 0x000000998a097220 */ /* 0x001fe20000400000 */
[----:B------:R-:W-:-:S02]  /*a520*/  ISETP.GT.AND P2, PT, R3, RZ, P4 ;  /* 0x000000ff0300720c */ /* 0x000fc40002744270 */
[C---:B------:R-:W-:Y:S02]  /*a530*/  ISETP.GT.AND P0, PT, R3.reuse, RZ, P5 ;  /* 0x000000ff0300720c */ /* 0x040fe40002f04270 */
[C---:B------:R-:W-:Y:S01]  /*a540*/  ISETP.GT.AND P4, PT, R3.reuse, 0x8, P4 ;  /* 0x000000080300780c */ /* 0x040fe20002784270 */
[----:B-1----:R-:W-:Y:S01]  /*a550*/  FMUL R13, R142, R153 ;  /* 0x000000998e0d7220 */ /* 0x002fe20000400000 */
[----:B------:R-:W-:Y:S02]  /*a560*/  ISETP.GT.AND P5, PT, R3, 0x8, P5 ;  /* 0x000000080300780c */ /* 0x000fe40002fa4270 */
[----:B------:R-:W-:Y:S02]  /*a570*/  F2FP.TF32.F32.PACK_B R9, R9 ;  /* 0x00000009ff09723e */ /* 0x000fe400024050ff */
[----:B------:R-:W-:Y:S02]  /*a580*/  F2FP.TF32.F32.PACK_B R13, R13 ;  /* 0x0000000dff0d723e */ /* 0x000fe400024050ff */
[----:B------:R-:W-:Y:S01]  /*a590*/  F2FP.TF32.F32.PACK_B R147, R147 ;  /* 0x00000093ff93723e */ /* 0x000fe200024050ff */
[----:B------:R0:W-:Y:S01]  /*a5a0*/  @P1 STG.E desc[UR38][R6.64+0x380], R9 ;  /* 0x0003800906001986 */ /* 0x0001e2000c101926 */
[----:B------:R-:W-:-:S02]  /*a5b0*/  ISETP.GT.AND P1, PT, R0, 0xf8, PT ;  /* 0x000000f80000780c */ /* 0x000fc40003f24270 */
        /* <DEDUP_REMOVED lines=8> */
[----:B0-----:R-:W-:Y:S01]  /*a640*/  FMUL R9, R144, R153 ;  /* 0x0000009990097220 */ /* 0x001fe20000400000 */
[----:B------:R-:W-:-:S02]  /*a650*/  ISETP.GT.AND P0, PT, R0, 0xf9, PT ;  /* 0x000000f90000780c */ /* 0x000fc40003f04270 */
[----:B------:R0:W-:Y:S01]  /*a660*/  @P4 STG.E desc[UR38][R6.64+0x3a0], R13 ;  /* 0x0003a00d06004986 */ /* 0x0001e2000c101926 */
[C---:B------:R-:W-:Y:S02]  /*a670*/  ISETP.GT.AND P4, PT, R3.reuse, RZ, P2 ;  /* 0x000000ff0300720c */ /* 0x040fe40001784270 */
[----:B------:R-:W-:Y:S01]  /*a680*/  F2FP.TF32.F32.PACK_B R9, R9 ;  /* 0x00000009ff09723e */ /* 0x000fe200024050ff */
[----:B------:R-:W-:Y:S01]  /*a690*/  @P5 STG.E desc[UR38][R6.64+0x3a4], R143 ;  /* 0x0003a48f06005986 */ /* 0x000fe2000c101926 */
[C---:B------:R-:W-:Y:S01]  /*a6a0*/  ISETP.GT.AND P5, PT, R3.reuse, RZ, P3 ;  /* 0x000000ff0300720c */ /* 0x040fe20001fa4270 */
[----:B-1----:R-:W-:Y:S01]  /*a6b0*/  FMUL R11, R146, R153 ;  /* 0x00000099920b7220 */ /* 0x002fe20000400000 */
[C---:B------:R-:W-:Y:S02]  /*a6c0*/  ISETP.GT.AND P3, PT, R3.reuse, 0x8, P3 ;  /* 0x000000080300780c */ /* 0x040fe40001f64270 */
[----:B------:R-:W-:Y:S02]  /*a6d0*/  ISETP.GT.AND P2, PT, R3, 0x8, P2 ;  /* 0x000000080300780c */ /* 0x000fe40001744270 */
[----:B------:R-:W-:Y:S01]  /*a6e0*/  F2FP.TF32.F32.PACK_B R11, R11 ;  /* 0x0000000bff0b723e */ /* 0x000fe200024050ff */
[----:B0-----:R-:W-:-:S05]  /*a6f0*/  FMUL R13, R150, R153 ;  /* 0x00000099960d7220 */ /* 0x001fca0000400000 */
[----:B------:R-:W-:Y:S01]  /*a700*/  F2FP.TF32.F32.PACK_B R13, R13 ;  /* 0x0000000dff0d723e */ /* 0x000fe200024050ff */
[----:B------:R-:W-:Y:S01]  /*a710*/  @P5 STG.E desc[UR38][R4.64+0x3c0], R9 ;  /* 0x0003c00904005986 */ /* 0x000fe2000c101926 */
[C---:B------:R-:W-:Y:S01]  /*a720*/  ISETP.GT.AND P5, PT, R3.reuse, RZ, P1 ;  /* 0x000000ff0300720c */ /* 0x040fe20000fa4270 */
[----:B------:R-:W-:Y:S01]  /*a730*/  @P3 IMAD.MOV.U32 R2, RZ, RZ, R6 ;  /* 0x000000ffff023224 */ /* 0x000fe200078e0006 */
[C---:B------:R-:W-:Y:S01]  /*a740*/  ISETP.GT.AND P1, PT, R3.reuse, 0x8, P1 ;  /* 0x000000080300780c */ /* 0x040fe20000f24270 */
[----:B------:R-:W-:Y:S01]  /*a750*/  @P4 STG.E desc[UR38][R4.64+0x3c4], R145 ;  /* 0x0003c49104004986 */ /* 0x000fe2000c101926 */
[C---:B------:R-:W-:Y:S02]  /*a760*/  ISETP.GT.AND P4, PT, R3.reuse, RZ, P0 ;  /* 0x000000ff0300720c */ /* 0x040fe40000784270 */
[----:B------:R-:W-:Y:S01]  /*a770*/  ISETP.GT.AND P0, PT, R3, 0x8, P0 ;  /* 0x000000080300780c */ /* 0x000fe20000704270 */
[----:B------:R-:W-:-:S05]  /*a780*/  @P3 IMAD.MOV.U32 R3, RZ, RZ, R7 ;  /* 0x000000ffff033224 */ /* 0x000fca00078e0007 */
[----:B------:R0:W-:Y:S02]  /*a790*/  @P3 STG.E desc[UR38][R2.64+0x3c0], R11 ;  /* 0x0003c00b02003986 */ /* 0x0001e4000c101926 */
[----:B0-----:R-:W-:Y:S02]  /*a7a0*/  @P2 IMAD.MOV.U32 R2, RZ, RZ, R6 ;  /* 0x000000ffff022224 */ /* 0x001fe400078e0006 */
[----:B------:R-:W-:-:S05]  /*a7b0*/  @P2 IMAD.MOV.U32 R3, RZ, RZ, R7 ;  /* 0x000000ffff032224 */ /* 0x000fca00078e0007 */
[----:B------:R0:W-:Y:S02]  /*a7c0*/  @P2 STG.E desc[UR38][R2.64+0x3c4], R147 ;  /* 0x0003c49302002986 */ /* 0x0001e4000c101926 */
[----:B0-----:R-:W-:Y:S02]  /*a7d0*/  @P5 IMAD.MOV.U32 R2, RZ, RZ, R4 ;  /* 0x000000ffff025224 */ /* 0x001fe400078e0004 */
[----:B------:R-:W-:-:S05]  /*a7e0*/  @P5 IMAD.MOV.U32 R3, RZ, RZ, R5 ;  /* 0x000000ffff035224 */ /* 0x000fca00078e0005 */
[----:B------:R0:W-:Y:S04]  /*a7f0*/  @P5 STG.E desc[UR38][R2.64+0x3e0], R15 ;  /* 0x0003e00f02005986 */ /* 0x0001e8000c101926 */
[----:B------:R1:W-:Y:S01]  /*a800*/  @P4 STG.E desc[UR38][R4.64+0x3e4], R149 ;  /* 0x0003e49504004986 */ /* 0x0003e2000c101926 */
[----:B0-----:R-:W-:Y:S02]  /*a810*/  @P1 IMAD.MOV.U32 R2, RZ, RZ, R6 ;  /* 0x000000ffff021224 */ /* 0x001fe400078e0006 */
[----:B------:R-:W-:-:S05]  /*a820*/  @P1 IMAD.MOV.U32 R3, RZ, RZ, R7 ;  /* 0x000000ffff031224 */ /* 0x000fca00078e0007 */
[----:B------:R1:W-:Y:S04]  /*a830*/  @P1 STG.E desc[UR38][R2.64+0x3e0], R13 ;  /* 0x0003e00d02001986 */ /* 0x0003e8000c101926 */
[----:B------:R1:W-:Y:S02]  /*a840*/  @P0 STG.E desc[UR38][R6.64+0x3e4], R151 ;  /* 0x0003e49706000986 */ /* 0x0003e4000c101926 */
.L_x_286:
[----:B------:R-:W-:Y:S05]  /*a850*/  BSYNC B0 ;  /* 0x0000000000007941 */ /* 0x000fea0003800000 */
.L_x_32:
[----:B-1----:R-:W2:Y:S01]  /*a860*/  LDL.64 R2, [R1] ;  /* 0x0000000001027983 */ /* 0x002ea20000100a00 */
[----:B------:R-:W-:Y:S01]  /*a870*/  ULDC.64 UR4, c[0x0][0x650] ;  /* 0x0001940000047ab9 */ /* 0x000fe20000000a00 */
[----:B------:R1:W-:Y:S01]  /*a880*/  SYNCS.ARRIVE.TRANS64.A1T0 RZ, [R160+UR44], RZ ;  /* 0x000000ffa0ff79a7 */ /* 0x0003e2000810002c */
[----:B------:R-:W-:Y:S01]  /*a890*/  PRMT R0, RZ, 0x7610, R0 ;  /* 0x00007610ff007816 */ /* 0x000fe20000000000 */
[----:B-----5:R-:W-:Y:S02]  /*a8a0*/  IMAD.MOV.U32 R19, RZ, RZ, -0x1 ;  /* 0xffffffffff137424 */ /* 0x020fe400078e00ff */
[----:B------:R-:W-:Y:S01]  /*a8b0*/  IMAD.MOV.U32 R22, RZ, RZ, -0x1 ;  /* 0xffffffffff167424 */ /* 0x000fe200078e00ff */
[----:B--2---:R-:W-:-:S04]  /*a8c0*/  LEA R18, P0, R2, R18, 0x1 ;  /* 0x0000001202127211 */ /* 0x004fc800078008ff */
[----:B------:R-:W-:Y:S01]  /*a8d0*/  LEA.HI.X R17, R2, R17, R23, 0x1, P0 ;  /* 0x0000001102117211 */ /* 0x000fe200000f0c17 */
[----:B------:R-:W-:Y:S01]  /*a8e0*/  IMAD.MOV.U32 R2, RZ, RZ, -0x1 ;  /* 0xffffffffff027424 */ /* 0x000fe200078e00ff */
[----:B------:R-:W-:-:S04]  /*a8f0*/  ISETP.GE.U32.AND P0, PT, R18, UR4, PT ;  /* 0x0000000412007c0c */ /* 0x000fc8000bf06070 */
[----:B------:R-:W-:-:S13]  /*a900*/  ISETP.GE.U32.AND.EX P0, PT, R17, UR5, PT, P0 ;  /* 0x0000000511007c0c */ /* 0x000fda000bf06100 */
[----:B-1----:R-:W-:Y:S05]  /*a910*/  @P0 BRA `(.L_x_287) ;  /* 0x0000000400700947 */ /* 0x002fea0003800000 */
[----:B----4-:R-:W1:Y:S01]  /*a920*/  S2R R10, SR_CTAID.X ;  /* 0x00000000000a7919 */ /* 0x010e620000002500 */
[----:B---3--:R-:W2:Y:S01]  /*a930*/  LDC.64 R8, c[0x0][0x628] ;  /* 0x00018a00ff087b82 */ /* 0x008ea20000000a00 */
[----:B------:R-:W-:Y:S01]  /*a940*/  ULDC UR4, c[0x0][0x150] ;  /* 0x0000540000047ab9 */ /* 0x000fe20000000800 */
[----:B------:R-:W-:Y:S01]  /*a950*/  IMAD.MOV.U32 R6, RZ, RZ, R18 ;  /* 0x000000ffff067224 */ /* 0x000fe200078e0012 */
[----:B------:R-:W3:Y:S01]  /*a960*/  S2R R20, SR_CTAID.Y ;  /* 0x0000000000147919 */ /* 0x000ee20000002600 */
[----:B0-----:R-:W-:-:S04]  /*a970*/  IMAD.MOV.U32 R7, RZ, RZ, R17 ;  /* 0x000000ffff077224 */ /* 0x001fc800078e0011 */
[----:B------:R-:W0:Y:S08]  /*a980*/  LDC R15, c[0x0][0x144] ;  /* 0x00005100ff0f7b82 */ /* 0x000e300000000800 */
[----:B------:R-:W4:Y:S08]  /*a990*/  LDC R0, c[0x0][0x630] ;  /* 0x00018c00ff007b82 */ /* 0x000f300000000800 */
[----:B------:R-:W0:Y:S01]  /*a9a0*/  LDC.64 R12, c[0x0][0x620] ;  /* 0x00018800ff0c7b82 */ /* 0x000e220000000a00 */
[----:B--2---:R-:W-:-:S04]  /*a9b0*/  ISETP.NE.U32.AND P0, PT, R8, RZ, PT ;  /* 0x000000ff0800720c */ /* 0x004fc80003f05070 */
[----:B------:R-:W-:Y:S02]  /*a9c0*/  ISETP.NE.AND.EX P0, PT, R9, RZ, PT, P0 ;  /* 0x000000ff0900720c */ /* 0x000fe40003f05300 */
[----:B-1----:R-:W-:-:S05]  /*a9d0*/  I2FP.F32.U32 R2, R10 ;  /* 0x0000000a00027245 */ /* 0x002fca0000201000 */
[----:B------:R-:W-:-:S04]  /*a9e0*/  FMUL R2, R2, UR4 ;  /* 0x0000000402027c20 */ /* 0x000fc80008400000 */
[----:B------:R1:W2:Y:S02]  /*a9f0*/  F2I.U32.TRUNC.NTZ R14, R2 ;  /* 0x00000002000e7305 */ /* 0x0002a4000020f000 */
[----:B---34-:R-:W-:Y:S05]  /*aa00*/  @!P0 BRA `(.L_x_288) ;  /* 0x0000000000288947 */ /* 0x018fea0003800000 */
[----:B------:R-:W3:Y:S02]  /*aa10*/  LDC R3, c[0x0][0x634] ;  /* 0x00018d00ff037b82 */ /* 0x000ee40000000800 */
[----:B---3--:R-:W-:-:S05]  /*aa20*/  IADD3 R7, P0, R18, R3, RZ ;  /* 0x0000000312077210 */ /* 0x008fca0007f1e0ff */
[----:B------:R-:W-:-:S04]  /*aa30*/  IMAD.X R11, RZ, RZ, R17, P0 ;  /* 0x000000ffff0b7224 */ /* 0x000fc800000e0611 */
[----:B-1----:R-:W-:-:S04]  /*aa40*/  IMAD.WIDE.U32 R2, R11, R8, RZ ;  /* 0x000000080b027225 */ /* 0x002fc800078e00ff */
[----:B------:R-:W-:-:S04]  /*aa50*/  IMAD.WIDE.U32 R4, P0, R7, R9, R2 ;  /* 0x0000000907047225 */ /* 0x000fc80007800002 */
[----:B------:R-:W-:-:S04]  /*aa60*/  IMAD.WIDE.U32 R2, R7, R8, RZ ;  /* 0x0000000807027225 */ /* 0x000fc800078e00ff */
[----:B------:R-:W-:Y:S01]  /*aa70*/  IMAD.X R7, RZ, RZ, RZ, P0 ;  /* 0x000000ffff077224 */ /* 0x000fe200000e06ff */
[----:B------:R-:W-:Y:S01]  /*aa80*/  IADD3 RZ, P0, R3, R4, RZ ;  /* 0x0000000403ff7210 */ /* 0x000fe20007f1e0ff */
[----:B------:R-:W-:-:S04]  /*aa90*/  IMAD.MOV.U32 R6, RZ, RZ, R5 ;  /* 0x000000ffff067224 */ /* 0x000fc800078e0005 */
[----:B------:R-:W-:-:S08]  /*aaa0*/  IMAD.WIDE.U32.X R6, R11, R9, R6, P0 ;  /* 0x000000090b067225 */ /* 0x000fd000000e0406 */
.L_x_288:
[----:B------:R-:W3:Y:S01]  /*aab0*/  LDC.64 R26, c[0x0][0x640] ;  /* 0x00019000ff1a7b82 */ /* 0x000ee20000000a00 */
[-C--:B------:R-:W-:Y:S01]  /*aac0*/  SHF.R.U64 R11, R6, R0.reuse, R7 ;  /* 0x00000000060b7219 */ /* 0x080fe20000001207 */
[----:B------:R-:W-:Y:S01]  /*aad0*/  IMAD.MOV.U32 R19, RZ, RZ, R17 ;  /* 0x000000ffff137224 */ /* 0x000fe200078e0011 */
[----:B------:R-:W-:Y:S01]  /*aae0*/  SHF.R.U32.HI R0, RZ, R0, R7 ;  /* 0x00000000ff007219 */ /* 0x000fe20000011607 */
[----:B--2---:R-:W-:Y:S01]  /*aaf0*/  IMAD.MOV R14, RZ, RZ, -R14 ;  /* 0x000000ffff0e7224 */ /* 0x004fe200078e0a0e */
[----:B------:R-:W-:Y:S01]  /*ab00*/  IADD3 R5, P0, RZ, -R11, RZ ;  /* 0x8000000bff057210 */ /* 0x000fe20007f1e0ff */
[----:B------:R-:W-:Y:S01]  /*ab10*/  ULDC UR4, c[0x0][0x154] ;  /* 0x0000550000047ab9 */ /* 0x000fe20000000800 */
[----:B------:R-:W-:Y:S01]  /*ab20*/  IMAD.MOV.U32 R7, RZ, RZ, 0x1 ;  /* 0x00000001ff077424 */ /* 0x000fe200078e00ff */
[----:B------:R-:W2:Y:S01]  /*ab30*/  LDC R4, c[0x0][0x618] ;  /* 0x00018600ff047b82 */ /* 0x000ea20000000800 */
[----:B0-----:R-:W-:Y:S02]  /*ab40*/  IMAD R22, R15, R14, R10 ;  /* 0x0000000e0f167224 */ /* 0x001fe400078e020a */
[----:B------:R-:W-:-:S04]  /*ab50*/  IMAD.X R3, RZ, RZ, ~R0, P0 ;  /* 0x000000ffff037224 */ /* 0x000fc800000e0e00 */
[-C--:B------:R-:W-:Y:S01]  /*ab60*/  IMAD R0, R3, R12.reuse, RZ ;  /* 0x0000000c03007224 */ /* 0x080fe200078e02ff */
[----:B------:R-:W0:Y:S01]  /*ab70*/  LDC R6, c[0x0][0x608] ;  /* 0x00018200ff067b82 */ /* 0x000e220000000800 */
[----:B-1----:R-:W-:-:S04]  /*ab80*/  IMAD.WIDE.U32 R2, R5, R12, R18 ;  /* 0x0000000c05027225 */ /* 0x002fc800078e0012 */
[----:B------:R-:W-:Y:S01]  /*ab90*/  IMAD R5, R5, R13, R0 ;  /* 0x0000000d05057224 */ /* 0x000fe200078e0200 */
[----:B------:R-:W-:Y:S02]  /*aba0*/  I2FP.F32.U32 R0, R20 ;  /* 0x0000001400007245 */ /* 0x000fe40000201000 */
[----:B------:R-:W1:Y:S01]  /*abb0*/  LDC R24, c[0x0][0x658] ;  /* 0x00019600ff187b82 */ /* 0x000e620000000800 */
[----:B------:R-:W-:Y:S01]  /*abc0*/  IMAD.IADD R3, R3, 0x1, R5 ;  /* 0x0000000103037824 */ /* 0x000fe200078e0205 */
[----:B---3--:R-:W-:Y:S01]  /*abd0*/  ISETP.NE.U32.AND P0, PT, R26, RZ, PT ;  /* 0x000000ff1a00720c */ /* 0x008fe20003f05070 */
[----:B------:R-:W-:Y:S01]  /*abe0*/  FMUL R0, R0, UR4 ;  /* 0x0000000400007c20 */ /* 0x000fe20008400000 */
[----:B------:R-:W-:Y:S02]  /*abf0*/  IMAD.MOV.U32 R5, RZ, RZ, -0x1 ;  /* 0xffffffffff057424 */ /* 0x000fe400078e00ff */
[----:B------:R-:W-:Y:S01]  /*ac00*/  ISETP.NE.AND.EX P0, PT, R27, RZ, PT, P0 ;  /* 0x000000ff1b00720c */ /* 0x000fe20003f05300 */
[----:B------:R3:W4:Y:S01]  /*ac10*/  F2I.U32.TRUNC.NTZ R12, R0 ;  /* 0x00000000000c7305 */ /* 0x000722000020f000 */
[----:B------:R-:W3:Y:S01]  /*ac20*/  LDC R15, c[0x0][0x148] ;  /* 0x00005200ff0f7b82 */ /* 0x000ee20000000800 */
[----:B--2---:R-:W-:-:S02]  /*ac30*/  SHF.R.U64 R10, R2, R4, R3 ;  /* 0x00000004020a7219 */ /* 0x004fc40000001203 */
[----:B------:R-:W-:-:S05]  /*ac40*/  SHF.R.U32.HI R3, RZ, R4, R3 ;  /* 0x00000004ff037219 */ /* 0x000fca0000011603 */
[----:B------:R-:W2:Y:S01]  /*ac50*/  LDC R14, c[0x0][0x600] ;  /* 0x00018000ff0e7b82 */ /* 0x000ea20000000800 */
[-CC-:B0-----:R-:W-:Y:S02]  /*ac60*/  SHF.R.U64 R8, R10, R6.reuse, R3.reuse ;  /* 0x000000060a087219 */ /* 0x181fe40000001203 */
[----:B------:R-:W-:-:S05]  /*ac70*/  SHF.R.U32.HI R3, RZ, R6, R3 ;  /* 0x00000006ff037219 */ /* 0x000fca0000011603 */
[----:B------:R-:W0:Y:S01]  /*ac80*/  LDC R21, c[0x0][0x648] ;  /* 0x00019200ff157b82 */ /* 0x000e220000000800 */
[-CC-:B-1----:R-:W-:Y:S02]  /*ac90*/  SHF.R.U64 R13, R8, R24.reuse, R3.reuse ;  /* 0x00000018080d7219 */ /* 0x182fe40000001203 */
[-C--:B------:R-:W-:Y:S02]  /*aca0*/  SHF.L.U32 R5, R5, R24.reuse, RZ ;  /* 0x0000001805057219 */ /* 0x080fe400000006ff */
[-C--:B------:R-:W-:Y:S01]  /*acb0*/  SHF.R.U32.HI R3, RZ, R24.reuse, R3 ;  /* 0x00000018ff037219 */ /* 0x080fe20000011603 */
[----:B------:R-:W-:Y:S01]  /*acc0*/  IMAD.MOV.U32 R2, RZ, RZ, R13 ;  /* 0x000000ffff027224 */ /* 0x000fe200078e000d */
[----:B------:R-:W-:Y:S01]  /*acd0*/  SHF.L.U32 R24, R7, R24, RZ ;  /* 0x0000001807187219 */ /* 0x000fe200000006ff */
[----:B------:R-:W1:Y:S01]  /*ace0*/  LDC R25, c[0x0][0x638] ;  /* 0x00018e00ff197b82 */ /* 0x000e620000000800 */
[----:B------:R-:W-:-:S07]  /*acf0*/  LOP3.LUT R19, RZ, R5, RZ, 0x33, !PT ;  /* 0x00000005ff137212 */ /* 0x000fce00078e33ff */
[----:B------:R-:W0:Y:S01]  /*ad00*/  LDC R28, c[0x0][0x610] ;  /* 0x00018400ff1c7b82 */ /* 0x000e220000000800 */
[----:B----4-:R-:W-:Y:S05]  /*ad10*/  @!P0 BRA `(.L_x_289) ;  /* 0x0000000000288947 */ /* 0x010fea0003800000 */
[----:B---3--:R-:W3:Y:S02]  /*ad20*/  LDC R0, c[0x0][0x64c] ;  /* 0x00019300ff007b82 */ /* 0x008ee40000000800 */
[----:B---3--:R-:W-:-:S05]  /*ad30*/  IADD3 R7, P0, R13, R0, RZ ;  /* 0x000000000d077210 */ /* 0x008fca0007f1e0ff */
        /* <DEDUP_REMOVED lines=8> */
.L_x_289:
[----:B------:R-:W4:Y:S01]  /*adc0*/  LDC R4, c[0x0][0x65c] ;  /* 0x00019700ff047b82 */ /* 0x000f220000000800 */
[----:B0--3--:R-:W-:Y:S01]  /*add0*/  SHF.R.U64 R0, R2, R21, R3 ;  /* 0x0000001502007219 */ /* 0x009fe20000001203 */
[----:B--2---:R-:W-:Y:S01]  /*ade0*/  VIADD R3, R14, 0xffffffff ;  /* 0xffffffff0e037836 */ /* 0x004fe20000000000 */
[----:B------:R-:W-:Y:S01]  /*adf0*/  LOP3.LUT R19, R8, R19, RZ, 0xc0, !PT ;  /* 0x0000001308137212 */ /* 0x000fe200078ec0ff */
[----:B------:R-:W-:Y:S02]  /*ae00*/  IMAD.MOV R12, RZ, RZ, -R12 ;  /* 0x000000ffff0c7224 */ /* 0x000fe400078e0a0c */
[----:B------:R-:W-:Y:S01]  /*ae10*/  IMAD.MOV R2, RZ, RZ, -R0 ;  /* 0x000000ffff027224 */ /* 0x000fe200078e0a00 */
[----:B------:R-:W-:Y:S01]  /*ae20*/  LOP3.LUT R3, R10, R3, RZ, 0xc0, !PT ;  /* 0x000000030a037212 */ /* 0x000fe200078ec0ff */
[----:B------:R-:W-:Y:S02]  /*ae30*/  IMAD R19, R24, R0, R19 ;  /* 0x0000000018137224 */ /* 0x000fe400078e0213 */
[----:B-1----:R-:W-:-:S04]  /*ae40*/  IMAD R0, R2, R25, R13 ;  /* 0x0000001902007224 */ /* 0x002fc800078e020d */
[----:B------:R-:W-:Y:S01]  /*ae50*/  IMAD R2, R0, R14, R3 ;  /* 0x0000000e00027224 */ /* 0x000fe200078e0203 */
[----:B----4-:R-:W-:Y:S01]  /*ae60*/  ISETP.NE.AND P0, PT, R4, 0x1, PT ;  /* 0x000000010400780c */ /* 0x010fe20003f05270 */
[----:B------:R-:W-:-:S05]  /*ae70*/  IMAD.MOV.U32 R4, RZ, RZ, 0x1 ;  /* 0x00000001ff047424 */ /* 0x000fca00078e00ff */
[----:B------:R-:W-:-:S07]  /*ae80*/  PRMT R0, R4, 0x7610, R0 ;  /* 0x0000761004007816 */ /* 0x000fce0000000000 */
[----:B------:R-:W-:-:S04]  /*ae90*/  @P0 IMAD R22, R15, R12, R20 ;  /* 0x0000000c0f160224 */ /* 0x000fc800078e0214 */
[----:B------:R-:W-:-:S05]  /*aea0*/  IMAD R19, R19, R28, R22 ;  /* 0x0000001c13137224 */ /* 0x000fca00078e0216 */
[----:B------:R-:W-:Y:S02]  /*aeb0*/  SEL R22, R2, R19, !P0 ;  /* 0x0000001302167207 */ /* 0x000fe40004000000 */
[----:B------:R-:W-:Y:S01]  /*aec0*/  SEL R19, R19, R2, !P0 ;  /* 0x0000000213137207 */ /* 0x000fe20004000000 */
[----:B------:R-:W-:-:S07]  /*aed0*/  IMAD.MOV.U32 R2, RZ, RZ, R11 ;  /* 0x000000ffff027224 */ /* 0x000fce00078e000b */
.L_x_287:
[----:B------:R-:W-:Y:S02]  /*aee0*/  LOP3.LUT P0, RZ, R0, 0xff, RZ, 0xc0, !PT ;  /* 0x000000ff00ff7812 */ /* 0x000fe4000780c0ff */
[----:B------:R-:W-:-:S11]  /*aef0*/  LOP3.LUT R173, R173, 0x1, RZ, 0x3c, !PT ;  /* 0x00000001adad7812 */ /* 0x000fd600078e3cff */
[----:B------:R-:W-:Y:S05]  /*af00*/  @P0 BRA `(.L_x_290) ;  /* 0xffffff6400400947 */ /* 0x000fea000383ffff */
[----:B------:R-:W-:Y:S05]  /*af10*/  EXIT ;  /* 0x000000000000794d */ /* 0x000fea0003800000 */
.L_x_13:
[----:B------:R-:W-:-:S08]  /*af20*/  ISETP.NE.AND P0, PT, R0, RZ, PT ;  /* 0x000000ff0000720c */ /* 0x000fd00003f05270 */
[----:B0-----:R-:W0:-:S00]  /*af30*/  USETMAXREG.DEALLOC.CTAPOOL 0x28 ;  /* 0x00000028000079c8 */ /* 0x001e0000080e0500 */
[----:B------:R-:W-:Y:S05]  /*af40*/  @P0 EXIT ;  /* 0x000000000000094d */ /* 0x000fea0003800000 */
[----:B0-----:R-:W-:Y:S01]  /*af50*/  LOP3.LUT P0, RZ, R8, 0xff, RZ, 0xc0, !PT ;  /* 0x000000ff08ff7812 */ /* 0x001fe2000780c0ff */
[----:B------:R-:W-:Y:S02]  /*af60*/  IMAD.MOV.U32 R0, RZ, RZ, 0x1 ;  /* 0x00000001ff007424 */ /* 0x000fe400078e00ff */
[----:B------:R-:W-:-:S10]  /*af70*/  IMAD.MOV.U32 R7, RZ, RZ, RZ ;  /* 0x000000ffff077224 */ /* 0x000fd400078e00ff */
[----:B------:R-:W-:Y:S05]  /*af80*/  @!P0 BRA `(.L_x_291) ;  /* 0x0000000c00a48947 */ /* 0x000fea0003800000 */
[----:B------:R-:W-:Y:S01]  /*af90*/  LOP3.LUT P0, RZ, R4, 0x1f, RZ, 0xc0, !PT ;  /* 0x0000001f04ff7812 */ /* 0x000fe2000780c0ff */
[----:B------:R-:W-:Y:S01]  /*afa0*/  ULDC UR21, c[0x0][0x658] ;  /* 0x0001960000157ab9 */ /* 0x000fe20000000800 */
[----:B------:R-:W-:Y:S01]  /*afb0*/  UMOV UR4, 0xffffffff ;  /* 0xffffffff00047882 */ /* 0x000fe20000000000 */
[----:B------:R-:W-:Y:S01]  /*afc0*/  BSSY B0, `(.L_x_291) ;  /* 0x00000e5000007945 */ /* 0x000fe20003800000 */
[----:B------:R-:W-:Y:S01]  /*afd0*/  USHF.L.U32 UR4, UR4, UR21, URZ ;  /* 0x0000001504047299 */ /* 0x000fe2000800063f */
[C---:B------:R-:W-:Y:S01]  /*afe0*/  ISETP.NE.AND P2, PT, R3.reuse, RZ, PT ;  /* 0x000000ff0300720c */ /* 0x040fe20003f45270 */
[----:B------:R-:W-:Y:S01]  /*aff0*/  IMAD.MOV.U32 R8, RZ, RZ, 0x1 ;  /* 0x00000001ff087424 */ /* 0x000fe200078e00ff */
[----:B------:R-:W-:Y:S01]  /*b000*/  ISETP.NE.OR P0, PT, R3, RZ, !P0 ;  /* 0x000000ff0300720c */ /* 0x000fe20004705670 */
[----:B------:R-:W-:Y:S01]  /*b010*/  IMAD.MOV.U32 R0, RZ, RZ, 0x1 ;  /* 0x00000001ff007424 */ /* 0x000fe200078e00ff */
[----:B------:R-:W-:Y:S01]  /*b020*/  LOP3.LUT R6, R16, 0x2, RZ, 0xfc, !PT ;  /* 0x0000000210067812 */ /* 0x000fe200078efcff */
[----:B------:R-:W-:Y:S01]  /*b030*/  IMAD.MOV.U32 R7, RZ, RZ, RZ ;  /* 0x000000ffff077224 */ /* 0x000fe200078e00ff */
[----:B------:R-:W-:Y:S01]  /*b040*/  ULDC UR13, c[0x0][0x600] ;  /* 0x00018000000d7ab9 */ /* 0x000fe20000000800 */
[----:B------:R-:W-:Y:S01]  /*b050*/  UMOV UR5, 0x1 ;  /* 0x0000000100057882 */ /* 0x000fe20000000000 */
[----:B------:R-:W-:-:S02]  /*b060*/  UIADD3 UR30, UR37, 0x1, URZ ;  /* 0x00000001251e7890 */ /* 0x000fc4000fffe03f */
[----:B------:R-:W-:Y:S02]  /*b070*/  UIADD3 UR13, UR13, -0x1, URZ ;  /* 0xffffffff0d0d7890 */ /* 0x000fe4000fffe03f */
[----:B------:R-:W-:Y:S02]  /*b080*/  USHF.L.U32 UR21, UR5, UR21, URZ ;  /* 0x0000001505157299 */ /* 0x000fe4000800063f */
[----:B------:R-:W-:Y:S01]  /*b090*/  ULOP3.LUT UR29, URZ, UR4, URZ, 0x33, !UPT ;  /* 0x000000043f1d7292 */ /* 0x000fe2000f8e333f */
[----:B------:R-:W-:-:S11]  /*b0a0*/  ULDC.64 UR22, c[0x0][0x198] ;  /* 0x0000660000167ab9 */ /* 0x000fd60000000a00 */
.L_x_303:
[----:B------:R-:W-:-:S03]  /*b0b0*/  UMOV UR4, 0xffffffff ;  /* 0xffffffff00047882 */ /* 0x000fc60000000000 */
[----:B------:R-:W-:Y:S05]  /*b0c0*/  BRA.DIV UR4, `(.L_x_292) ;  /* 0x0000001204447947 */ /* 0x000fea000b800000 */
[----:B------:R-:W-:-:S13]  /*b0d0*/  ELECT P6, URZ, PT ;  /* 0x00000000003f782f */ /* 0x000fda00038c0000 */
.L_x_315:
[----:B------:R-:W0:Y:S01]  /*b0e0*/  LDC R3, c[0x0][0x28c] ;  /* 0x0000a300ff037b82 */ /* 0x000e220000000800 */
[----:B------:R-:W-:Y:S01]  /*b0f0*/  BSSY B1, `(.L_x_293) ;  /* 0x0000059000017945 */ /* 0x000fe20003800000 */
[----:B0-----:R-:W-:-:S13]  /*b100*/  ISETP.LT.OR P6, PT, R3, 0x1, !P6 ;  /* 0x000000010300780c */ /* 0x001fda00077c1670 */
[----:B------:R-:W-:Y:S05]  /*b110*/  @P6 BRA `(.L_x_294) ;  /* 0x0000000400586947 */ /* 0x000fea0003800000 */
[----:B------:R-:W-:Y:S02]  /*b120*/  IMAD.SHL.U32 R19, R19, 0x40, RZ ;  /* 0x0000004013137824 */ /* 0x000fe400078e00ff */
[----:B------:R-:W-:Y:S02]  /*b130*/  IMAD.SHL.U32 R22, R22, 0x100, RZ ;  /* 0x0000010016167824 */ /* 0x000fe400078e00ff */
[----:B------:R-:W-:Y:S02]  /*b140*/  IMAD.MOV.U32 R12, RZ, RZ, RZ ;  /* 0x000000ffff0c7224 */ /* 0x000fe400078e00ff */
[----:B------:R-:W-:Y:S02]  /*b150*/  IMAD.U32 R13, RZ, RZ, UR30 ;  /* 0x0000001eff0d7e24 */ /* 0x000fe4000f8e00ff */
[----:B------:R-:W-:Y:S02]  /*b160*/  IMAD.MOV.U32 R3, RZ, RZ, R0 ;  /* 0x000000ffff037224 */ /* 0x000fe400078e0000 */
[----:B------:R-:W-:-:S07]  /*b170*/  IMAD.MOV.U32 R4, RZ, RZ, R7 ;  /* 0x000000ffff047224 */ /* 0x000fce00078e0007 */
.L_x_298:
[----:B------:R-:W0:Y:S01]  /*b180*/  S2R R10, SR_CgaCtaId ;  /* 0x00000000000a7919 */ /* 0x000e220000008800 */
[----:B------:R-:W-:Y:S01]  /*b190*/  MOV R5, 0x400 ;  /* 0x0000040000057802 */ /* 0x000fe20000000f00 */
[----:B------:R-:W1:Y:S03]  /*b1a0*/  @!P2 LDC R9, c[0x0][0x500] ;  /* 0x00014000ff09ab82 */ /* 0x000e660000000800 */
[----:B0-----:R-:W-:Y:S02]  /*b1b0*/  LEA R11, R10, R5, 0x18 ;  /* 0x000000050a0b7211 */ /* 0x001fe400078ec0ff */
[----:B------:R-:W-:-:S03]  /*b1c0*/  SHF.L.U32 R5, R3, 0x1f, RZ ;  /* 0x0000001f03057819 */ /* 0x000fc600000006ff */
[----:B------:R-:W-:-:S04]  /*b1d0*/  IMAD R10, R4, 0x8, R11 ;  /* 0x00000008040a7824 */ /* 0x000fc800078e020b */
[----:B------:R-:W0:Y:S02]  /*b1e0*/  SYNCS.PHASECHK.TRANS64.TRYWAIT P1, [R10+URZ+0x18], R5 ;  /* 0x000018050a0075a7 */ /* 0x000e24000802017f */
[----:B01----:R-:W-:Y:S05]  /*b1f0*/  @!P1 BRA `(.L_x_295) ;  /* 0x0000001000189947 */ /* 0x003fea0003800000 */
.L_x_316:
[----:B0-----:R-:W-:Y:S01]  /*b200*/  PRMT R5, R6, 0x9910, RZ ;  /* 0x0000991006057816 */ /* 0x001fe200000000ff */
[----:B------:R0:W-:Y:S03]  /*b210*/  @!P2 SYNCS.ARRIVE.TRANS64 RZ, [R10+URZ], R9 ;  /* 0x000000090affa9a7 */ /* 0x0001e6000800003f */
[----:B------:R-:W-:-:S13]  /*b220*/  ISETP.NE.AND P1, PT, R5, 0x2, PT ;  /* 0x000000020500780c */ /* 0x000fda0003f25270 */
[----:B0-----:R-:W-:Y:S05]  /*b230*/  @P1 BRA `(.L_x_296) ;  /* 0x0000000000041947 */ /* 0x001fea0003800000 */
[----:B------:R-:W-:Y:S01]  /*b240*/  BPT.TRAP 0x1 ;  /* 0x000000040000795c */ /* 0x000fe20000300000 */
.L_x_296:
[----:B------:R-:W-:Y:S05]  /*b250*/  @P0 BRA `(.L_x_297) ;  /* 0x0000000000040947 */ /* 0x000fea0003800000 */
[----:B------:R-:W-:Y:S01]  /*b260*/  BPT.TRAP 0x1 ;  /* 0x000000040000795c */ /* 0x000fe20000300000 */
.L_x_297:
[--C-:B------:R-:W-:Y:S01]  /*b270*/  IMAD R5, R4, 0x8000, R11.reuse ;  /* 0x0000800004057824 */ /* 0x100fe200078e020b */
[----:B------:R-:W-:Y:S01]  /*b280*/  R2UR UR10, R12 ;  /* 0x000000000c0a72ca */ /* 0x000fe200000e0000 */
[----:B------:R-:W-:Y:S01]  /*b290*/  IMAD R11, R4, 0x20000, R11 ;  /* 0x00020000040b7824 */ /* 0x000fe200078e020b */
[----:B------:R-:W-:Y:S01]  /*b2a0*/  R2UR UR9, R10 ;  /* 0x000000000a0972ca */ /* 0x000fe200000e0000 */
[----:B------:R-:W-:Y:S01]  /*b2b0*/  UIADD3 UR14, UP0, UR22, 0xf0, URZ ;  /* 0x000000f0160e7890 */ /* 0x000fe2000ff1e03f */
[----:B------:R-:W-:Y:S01]  /*b2c0*/  R2UR UR40, R5 ;  /* 0x00000000052872ca */ /* 0x000fe200000e0000 */
[----:B------:R-:W-:Y:S01]  /*b2d0*/  VIADD R13, R13, 0xffffffff ;  /* 0xffffffff0d0d7836 */ /* 0x000fe20000000000 */
[----:B------:R-:W-:Y:S01]  /*b2e0*/  R2UR UR18, R11 ;  /* 0x000000000b1272ca */ /* 0x000fe200000e0000 */
[----:B------:R-:W-:Y:S01]  /*b2f0*/  UIADD3.X UR15, URZ, UR23, URZ, UP0, !UPT ;  /* 0x000000173f0f7290 */ /* 0x000fe200087fe43f */
[----:B------:R-:W-:Y:S01]  /*b300*/  R2UR UR11, R19 ;  /* 0x00000000130b72ca */ /* 0x000fe200000e0000 */
[----:B------:R-:W-:Y:S01]  /*b310*/  UIADD3 UR6, UP1, UR22, 0x1f0, URZ ;  /* 0x000001f016067890 */ /* 0x000fe2000ff3e03f */
[----:B------:R-:W-:Y:S01]  /*b320*/  R2UR UR12, R2 ;  /* 0x00000000020c72ca */ /* 0x000fe200000e0000 */
[----:B------:R-:W-:Y:S01]  /*b330*/  UMOV UR4, 0x0 ;  /* 0x0000000000047882 */ /* 0x000fe20000000000 */
[----:B------:R-:W-:Y:S01]  /*b340*/  R2UR UR35, R22 ;  /* 0x00000000162372ca */ /* 0x000fe200000e0000 */
[----:B------:R-:W-:Y:S01]  /*b350*/  UIADD3 UR58, UR10, 0x20, URZ ;  /* 0x000000200a3a7890 */ /* 0x000fe2000fffe03f */
[----:B------:R-:W-:Y:S01]  /*b360*/  ISETP.GT.AND P3, PT, R13, 0x1, PT ;  /* 0x000000010d00780c */ /* 0x000fe20003f64270 */
[----:B------:R-:W-:Y:S01]  /*b370*/  UIADD3 UR50, UR10, 0x40, URZ ;  /* 0x000000400a327890 */ /* 0x000fe2000fffe03f */
[----:B------:R-:W-:Y:S01]  /*b380*/  VIADD R4, R4, 0x1 ;  /* 0x0000000104047836 */ /* 0x000fe20000000000 */
[----:B------:R-:W-:Y:S01]  /*b390*/  UIADD3 UR8, UR40, 0x100, URZ ;  /* 0x0000010028087890 */ /* 0x000fe2000fffe03f */
[----:B------:R-:W-:Y:S01]  /*b3a0*/  VIADD R12, R12, 0x80 ;  /* 0x000000800c0c7836 */ /* 0x000fe20000000000 */
[----:B------:R-:W-:-:S02]  /*b3b0*/  UIADD3 UR56, UR40, 0x2100, URZ ;  /* 0x0000210028387890 */ /* 0x000fc4000fffe03f */
[----:B------:R-:W-:Y:S01]  /*b3c0*/  UIADD3 UR48, UR40, 0x4100, URZ ;  /* 0x0000410028307890 */ /* 0x000fe2000fffe03f */
[C---:B------:R-:W-:Y:S01]  /*b3d0*/  ISETP.NE.AND P1, PT, R4.reuse, 0x3, PT ;  /* 0x000000030400780c */ /* 0x040fe20003f25270 */
[----:B------:R-:W-:Y:S02]  /*b3e0*/  UIADD3 UR42, UR10, 0x60, URZ ;  /* 0x000000600a2a7890 */ /* 0x000fe4000fffe03f */
[----:B------:R-:W-:Y:S01]  /*b3f0*/  UIADD3 UR40, UR40, 0x6100, URZ ;  /* 0x0000610028287890 */ /* 0x000fe2000fffe03f */
[----:B------:R-:W-:Y:S01]  /*b400*/  SEL R10, RZ, 0x1, P1 ;  /* 0x00000001ff0a7807 */ /* 0x000fe20000800000 */
[----:B------:R-:W-:Y:S01]  /*b410*/  UMOV UR5, 0x10000000 ;  /* 0x1000000000057882 */ /* 0x000fe20000000000 */
[----:B------:R-:W-:Y:S01]  /*b420*/  UIADD3.X UR7, URZ, UR23, URZ, UP1, !UPT ;  /* 0x000000173f077290 */ /* 0x000fe20008ffe43f */
[----:B------:R0:W-:Y:S01]  /*b430*/  UTMALDG.3D [UR8], [UR14], desc[UR4] ;  /* 0x000004080e0075b4 */ /* 0x0001e20008011000 */
[----:B------:R-:W-:Y:S01]  /*b440*/  UIADD3 UR32, UR18, 0x18100, URZ ;  /* 0x0001810012207890 */ /* 0x000fe2000fffe03f */
[----:B------:R-:W-:Y:S01]  /*b450*/  LOP3.LUT R3, R3, R10, RZ, 0x3c, !PT ;  /* 0x0000000a03037212 */ /* 0x000fe200078e3cff */
[----:B------:R-:W-:Y:S01]  /*b460*/  UIADD3 UR24, UR18, 0x20100, URZ ;  /* 0x0002010012187890 */ /* 0x000fe2000fffe03f */
[----:B------:R-:W-:Y:S01]  /*b470*/  SEL R4, R4, RZ, P1 ;  /* 0x000000ff04047207 */ /* 0x000fe20000800000 */
[----:B------:R-:W-:Y:S01]  /*b480*/  UIADD3 UR16, UR18, 0x28100, URZ ;  /* 0x0002810012107890 */ /* 0x000fe2000fffe03f */
[----:B------:R-:W-:Y:S01]  /*b490*/  UMOV UR57, UR9 ;  /* 0x0000000900397c82 */ /* 0x000fe20008000000 */
        /* <DEDUP_REMOVED lines=8> */
[----:B------:R1:W-:Y:S01]  /*b520*/  UTMALDG.3D [UR56], [UR14], desc[UR4] ;  /* 0x000004380e0075b4 */ /* 0x0003e20008011000 */
[----:B------:R-:W-:Y:S01]  /*b530*/  UMOV UR33, UR9 ;  /* 0x0000000900217c82 */ /* 0x000fe20008000000 */
[----:B------:R-:W-:Y:S01]  /*b540*/  UMOV UR34, UR10 ;  /* 0x0000000a00227c82 */ /* 0x000fe20008000000 */
[----:B------:R-:W-:Y:S01]  /*b550*/  UMOV UR36, UR12 ;  /* 0x0000000c00247c82 */ /* 0x000fe20008000000 */
[----:B------:R-:W-:Y:S01]  /*b560*/  UMOV UR25, UR9 ;  /* 0x0000000900197c82 */ /* 0x000fe20008000000 */
[----:B------:R-:W-:Y:S01]  /*b570*/  UMOV UR27, UR35 ;  /* 0x00000023001b7c82 */ /* 0x000fe20008000000 */
[----:B------:R-:W-:Y:S01]  /*b580*/  UMOV UR28, UR12 ;  /* 0x0000000c001c7c82 */ /* 0x000fe20008000000 */
[----:B------:R-:W-:Y:S01]  /*b590*/  UMOV UR26, UR58 ;  /* 0x0000003a001a7c82 */ /* 0x000fe20008000000 */
[----:B0-----:R-:W-:Y:S01]  /*b5a0*/  UIADD3 UR8, UR18, 0x30100, URZ ;  /* 0x0003010012087890 */ /* 0x001fe2000fffe03f */
[----:B------:R1:W-:Y:S01]  /*b5b0*/  UTMALDG.3D [UR48], [UR14], desc[UR4] ;  /* 0x000004300e0075b4 */ /* 0x0003e20008011000 */
[----:B------:R-:W-:Y:S01]  /*b5c0*/  UMOV UR17, UR9 ;  /* 0x0000000900117c82 */ /* 0x000fe20008000000 */
[----:B------:R-:W-:Y:S01]  /*b5d0*/  UMOV UR19, UR35 ;  /* 0x0000002300137c82 */ /* 0x000fe20008000000 */
[----:B------:R-:W-:Y:S01]  /*b5e0*/  UMOV UR20, UR12 ;  /* 0x0000000c00147c82 */ /* 0x000fe20008000000 */
[----:B------:R-:W-:Y:S01]  /*b5f0*/  UMOV UR18, UR50 ;  /* 0x0000003200127c82 */ /* 0x000fe20008000000 */
[----:B------:R-:W-:Y:S01]  /*b600*/  UMOV UR11, UR35 ;  /* 0x00000023000b7c82 */ /* 0x000fe20008000000 */
[----:B------:R-:W-:Y:S01]  /*b610*/  UMOV UR10, UR42 ;  /* 0x0000002a000a7c82 */ /* 0x000fe20008000000 */
[----:B------:R1:W-:Y:S01]  /*b620*/  UTMALDG.3D [UR40], [UR14], desc[UR4] ;  /* 0x000004280e0075b4 */ /* 0x0003e20008011000 */
[----:B------:R1:W-:Y:S01]  /*b630*/  UTMALDG.3D [UR32], [UR6], desc[UR4] ;  /* 0x00000420060075b4 */ /* 0x0003e20008011000 */
[----:B------:R1:W-:Y:S01]  /*b640*/  UTMALDG.3D [UR24], [UR6], desc[UR4] ;  /* 0x00000418060075b4 */ /* 0x0003e20008011000 */
[----:B------:R1:W-:Y:S01]  /*b650*/  UTMALDG.3D [UR16], [UR6], desc[UR4] ;  /* 0x00000410060075b4 */ /* 0x0003e20008011000 */
[----:B------:R1:W-:Y:S02]  /*b660*/  UTMALDG.3D [UR8], [UR6], desc[UR4] ;  /* 0x00000408060075b4 */ /* 0x0003e40008011000 */
[----:B-1----:R-:W-:Y:S05]  /*b670*/  @P3 BRA `(.L_x_298) ;  /* 0xfffffff800c03947 */ /* 0x002fea000383ffff */
.L_x_294:
[----:B------:R-:W-:Y:S05]  /*b680*/  BSYNC B1 ;  /* 0x0000000000017941 */ /* 0x000fea0003800000 */
.L_x_293:
[----:B------:R-:W2:Y:S01]  /*b690*/  LDL.64 R10, [R1] ;  /* 0x00000000010a7983 */ /* 0x000ea20000100a00 */
[----:B------:R-:W-:Y:S01]  /*b6a0*/  LOP3.LUT P4, RZ, R8, 0xff, RZ, 0xc0, !PT ;  /* 0x000000ff08ff7812 */ /* 0x000fe2000788c0ff */
[----:B------:R-:W-:Y:S01]  /*b6b0*/  VIADD R4, R7, UR37 ;  /* 0x0000002507047c36 */ /* 0x000fe20008000000 */
[----:B------:R-:W-:Y:S01]  /*b6c0*/  ULDC.64 UR4, c[0x0][0x650] ;  /* 0x0001940000047ab9 */ /* 0x000fe20000000a00 */
[----:B------:R-:W-:Y:S01]  /*b6d0*/  IMAD.U32 R7, RZ, RZ, UR37 ;  /* 0x00000025ff077e24 */ /* 0x000fe2000f8e00ff */
[----:B------:R-:W-:Y:S01]  /*b6e0*/  UISETP.GE.U32.AND UP0, UPT, UR37, 0x3, UPT ;  /* 0x000000032500788c */ /* 0x000fe2000bf06070 */
[----:B------:R-:W-:Y:S01]  /*b6f0*/  BSSY B1, `(.L_x_299) ;  /* 0x000006f000017945 */ /* 0x000fe20003800000 */
[----:B------:R-:W-:Y:S01]  /*b700*/  ISETP.GT.U32.AND P1, PT, R4, 0x2, PT ;  /* 0x000000020400780c */ /* 0x000fe20003f24070 */
[----:B------:R-:W-:Y:S01]  /*b710*/  IMAD.MOV.U32 R19, RZ, RZ, -0x1 ;  /* 0xffffffffff137424 */ /* 0x000fe200078e00ff */
[----:B------:R-:W-:Y:S01]  /*b720*/  PRMT R8, RZ, 0x7610, R8 ;  /* 0x00007610ff087816 */ /* 0x000fe20000000008 */
[----:B------:R-:W-:Y:S01]  /*b730*/  IMAD.MOV.U32 R22, RZ, RZ, -0x1 ;  /* 0xffffffffff167424 */ /* 0x000fe200078e00ff */
[----:B------:R-:W-:-:S02]  /*b740*/  ISETP.LT.U32.AND P1, PT, R7, 0x3, P1 ;  /* 0x000000030700780c */ /* 0x000fc40000f21070 */
[----:B------:R-:W-:Y:S01]  /*b750*/  PLOP3.LUT P3, PT, PT, PT, UP0, 0x80, 0x0 ;  /* 0x000000000000781c */ /* 0x000fe20003f6f008 */
[----:B------:R-:W0:Y:S01]  /*b760*/  @P4 S2R R3, SR_CgaCtaId ;  /* 0x0000000000034919 */ /* 0x000e220000008800 */
[----:B------:R-:W-:-:S04]  /*b770*/  @P4 MOV R2, 0x400 ;  /* 0x0000040000024802 */ /* 0x000fc80000000f00 */
[----:B0-----:R-:W-:Y:S01]  /*b780*/  @P4 LEA R5, R3, R2, 0x18 ;  /* 0x0000000203054211 */ /* 0x001fe200078ec0ff */
[----:B------:R-:W-:-:S03]  /*b790*/  IMAD.WIDE.U32 R2, R4, -0x55555555, RZ ;  /* 0xaaaaaaab04027825 */ /* 0x000fc600078e00ff */
[----:B------:R0:W-:Y:S01]  /*b7a0*/  @P4 SYNCS.ARRIVE.TRANS64.A1T0 RZ, [R5+URZ+0x68], RZ ;  /* 0x000068ff05ff49a7 */ /* 0x0001e2000810003f */
[----:B------:R-:W-:Y:S01]  /*b7b0*/  IMAD.MOV.U32 R2, RZ, RZ, -0x1 ;  /* 0xffffffffff027424 */ /* 0x000fe200078e00ff */
[----:B0-----:R-:W-:Y:S02]  /*b7c0*/  SHF.R.U32.HI R5, RZ, 0x1, R3 ;  /* 0x00000001ff057819 */ /* 0x001fe40000011603 */
[----:B------:R-:W-:-:S03]  /*b7d0*/  SEL R3, RZ, 0x1, !P1 ;  /* 0x00000001ff037807 */ /* 0x000fc60004800000 */
[----:B------:R-:W-:Y:S01]  /*b7e0*/  IMAD R7, R5, -0x3, R4 ;  /* 0xfffffffd05077824 */ /* 0x000fe200078e0204 */
[----:B------:R-:W-:Y:S02]  /*b7f0*/  LOP3.LUT R0, R0, R3, RZ, 0x3c, !PT ;  /* 0x0000000300007212 */ /* 0x000fe400078e3cff */
[----:B------:R-:W-:Y:S02]  /*b800*/  PRMT R3, RZ, 0x7610, R3 ;  /* 0x00007610ff037816 */ /* 0x000fe40000000003 */
[----:B------:R-:W-:Y:S02]  /*b810*/  @P3 LOP3.LUT R0, R0, 0x1, R5, 0x78, !PT ;  /* 0x0000000100003812 */ /* 0x000fe400078e7805 */
[----:B--2---:R-:W-:-:S04]  /*b820*/  IADD3 R18, P4, R18, R10, RZ ;  /* 0x0000000a12127210 */ /* 0x004fc80007f9e0ff */
[----:B------:R-:W-:Y:S01]  /*b830*/  ISETP.GE.U32.AND P1, PT, R18, UR4, PT ;  /* 0x0000000412007c0c */ /* 0x000fe2000bf26070 */
[----:B------:R-:W-:-:S05]  /*b840*/  IMAD.X R17, R17, 0x1, R23, P4 ;  /* 0x0000000111117824 */ /* 0x000fca00020e0617 */
[----:B------:R-:W-:-:S13]  /*b850*/  ISETP.GE.U32.AND.EX P1, PT, R17, UR5, PT, P1 ;  /* 0x0000000511007c0c */ /* 0x000fda000bf26110 */
[----:B------:R-:W-:Y:S05]  /*b860*/  @P1 BRA `(.L_x_300) ;  /* 0x00000004005c1947 */ /* 0x000fea0003800000 */
[----:B------:R-:W0:Y:S01]  /*b870*/  S2R R11, SR_CTAID.X ;  /* 0x00000000000b7919 */ /* 0x000e220000002500 */
[----:B------:R-:W-:Y:S01]  /*b880*/  ULDC.64 UR4, c[0x0][0x628] ;  /* 0x00018a0000047ab9 */ /* 0x000fe20000000a00 */
[----:B------:R-:W1:Y:S01]  /*b890*/  LDC R12, c[0x0][0x144] ;  /* 0x00005100ff0c7b82 */ /* 0x000e620000000800 */
[----:B------:R-:W-:Y:S01]  /*b8a0*/  ISETP.NE.U32.AND P1, PT, RZ, UR4, PT ;  /* 0x00000004ff007c0c */ /* 0x000fe2000bf25070 */
[----:B------:R-:W2:Y:S01]  /*b8b0*/  S2R R9, SR_CTAID.Y ;  /* 0x0000000000097919 */ /* 0x000ea20000002600 */
[----:B------:R-:W-:Y:S01]  /*b8c0*/  ULDC UR6, c[0x0][0x150] ;  /* 0x0000540000067ab9 */ /* 0x000fe20000000800 */
[----:B------:R-:W-:Y:S01]  /*b8d0*/  ULDC UR7, c[0x0][0x630] ;  /* 0x00018c0000077ab9 */ /* 0x000fe20000000800 */
[----:B------:R-:W-:Y:S01]  /*b8e0*/  ISETP.NE.AND.EX P1, PT, RZ, UR5, PT, P1 ;  /* 0x00000005ff007c0c */ /* 0x000fe2000bf25310 */
[----:B------:R-:W-:Y:S01]  /*b8f0*/  IMAD.MOV.U32 R2, RZ, RZ, R18 ;  /* 0x000000ffff027224 */ /* 0x000fe200078e0012 */
[----:B0-----:R-:W-:-:S05]  /*b900*/  I2FP.F32.U32 R3, R11 ;  /* 0x0000000b00037245 */ /* 0x001fca0000201000 */
[----:B------:R-:W-:Y:S01]  /*b910*/  FMUL R14, R3, UR6 ;  /* 0x00000006030e7c20 */ /* 0x000fe20008400000 */
[----:B------:R-:W-:-:S05]  /*b920*/  IMAD.MOV.U32 R3, RZ, RZ, R17 ;  /* 0x000000ffff037224 */ /* 0x000fca00078e0011 */
[----:B--2---:R-:W-:Y:S05]  /*b930*/  @!P1 BRA `(.L_x_301) ;  /* 0x0000000000289947 */ /* 0x004fea0003800000 */
[----:B------:R-:W-:Y:S02]  /*b940*/  ULDC UR6, c[0x0][0x634] ;  /* 0x00018d0000067ab9 */ /* 0x000fe40000000800 */
[----:B------:R-:W-:-:S05]  /*b950*/  IADD3 R3, P1, R18, UR6, RZ ;  /* 0x0000000612037c10 */ /* 0x000fca000ff3e0ff */
[----:B------:R-:W-:-:S04]  /*b960*/  IMAD.X R13, RZ, RZ, R17, P1 ;  /* 0x000000ffff0d7224 */ /* 0x000fc800008e0611 */
[----:B------:R-:W-:-:S04]  /*b970*/  IMAD.WIDE.U32 R4, R13, UR4, RZ ;  /* 0x000000040d047c25 */ /* 0x000fc8000f8e00ff */
[----:B------:R-:W-:-:S04]  /*b980*/  IMAD.WIDE.U32 R4, P1, R3, UR5, R4 ;  /* 0x0000000503047c25 */ /* 0x000fc8000f820004 */
[----:B------:R-:W-:-:S04]  /*b990*/  IMAD.WIDE.U32 R2, R3, UR4, RZ ;  /* 0x0000000403027c25 */ /* 0x000fc8000f8e00ff */
[----:B------:R-:W-:Y:S01]  /*b9a0*/  IMAD.MOV.U32 R2, RZ, RZ, R5 ;  /* 0x000000ffff027224 */ /* 0x000fe200078e0005 */
[----:B------:R-:W-:Y:S01]  /*b9b0*/  IADD3 RZ, P3, R3, R4, RZ ;  /* 0x0000000403ff7210 */ /* 0x000fe20007f7e0ff */
[----:B------:R-:W-:-:S04]  /*b9c0*/  IMAD.X R3, RZ, RZ, RZ, P1 ;  /* 0x000000ffff037224 */ /* 0x000fc800008e06ff */
[----:B------:R-:W-:-:S08]  /*b9d0*/  IMAD.WIDE.U32.X R2, R13, UR5, R2, P3 ;  /* 0x000000050d027c25 */ /* 0x000fd000098e0402 */
.L_x_301:
[--C-:B------:R-:W-:Y:S01]  /*b9e0*/  SHF.R.U64 R10, R2, UR7, R3.reuse ;  /* 0x00000007020a7c19 */ /* 0x100fe20008001203 */
[----:B------:R-:W0:Y:S01]  /*b9f0*/  F2I.U32.TRUNC.NTZ R14, R14 ;  /* 0x0000000e000e7305 */ /* 0x000e22000020f000 */
[----:B------:R-:W-:Y:S01]  /*ba00*/  SHF.R.U32.HI R2, RZ, UR7, R3 ;  /* 0x00000007ff027c19 */ /* 0x000fe20008011603 */
[----:B------:R-:W-:Y:S01]  /*ba10*/  ULDC.64 UR4, c[0x0][0x620] ;  /* 0x0001880000047ab9 */ /* 0x000fe20000000a00 */
[----:B------:R-:W-:Y:S01]  /*ba20*/  IADD3 R5, P1, RZ, -R10, RZ ;  /* 0x8000000aff057210 */ /* 0x000fe20007f3e0ff */
[----:B------:R-:W-:Y:S01]  /*ba30*/  IMAD.MOV.U32 R3, RZ, RZ, R17 ;  /* 0x000000ffff037224 */ /* 0x000fe200078e0011 */
[----:B------:R-:W-:-:S03]  /*ba40*/  ULDC.64 UR6, c[0x0][0x640] ;  /* 0x0001900000067ab9 */ /* 0x000fc60000000a00 */
[----:B------:R-:W-:Y:S01]  /*ba50*/  IMAD.X R2, RZ, RZ, ~R2, P1 ;  /* 0x000000ffff027224 */ /* 0x000fe200008e0e02 */
[----:B------:R-:W-:-:S03]  /*ba60*/  ISETP.NE.U32.AND P1, PT, RZ, UR6, PT ;  /* 0x00000006ff007c0c */ /* 0x000fc6000bf25070 */
[----:B------:R-:W-:Y:S01]  /*ba70*/  IMAD R4, R2, UR4, RZ ;  /* 0x0000000402047c24 */ /* 0x000fe2000f8e02ff */
[----:B------:R-:W-:Y:S01]  /*ba80*/  ISETP.NE.AND.EX P1, PT, RZ, UR7, PT, P1 ;  /* 0x00000007ff007c0c */ /* 0x000fe2000bf25310 */
[----:B------:R-:W-:-:S04]  /*ba90*/  IMAD.MOV.U32 R2, RZ, RZ, R18 ;  /* 0x000000ffff027224 */ /* 0x000fc800078e0012 */
[----:B------:R-:W-:Y:S01]  /*baa0*/  IMAD.WIDE.U32 R2, R5, UR4, R2 ;  /* 0x0000000405027c25 */ /* 0x000fe2000f8e0002 */
[----:B------:R-:W-:-:S03]  /*bab0*/  ULDC UR4, c[0x0][0x618] ;  /* 0x0001860000047ab9 */ /* 0x000fc60000000800 */
[----:B------:R-:W-:Y:S01]  /*bac0*/  IMAD R5, R5, UR5, R4 ;  /* 0x0000000505057c24 */ /* 0x000fe2000f8e0204 */
[----:B------:R-:W-:Y:S01]  /*bad0*/  ULDC UR5, c[0x0][0x154] ;  /* 0x0000550000057ab9 */ /* 0x000fe20000000800 */
[----:B0-----:R-:W-:Y:S02]  /*bae0*/  IMAD.MOV R4, RZ, RZ, -R14 ;  /* 0x000000ffff047224 */ /* 0x001fe400078e0a0e */
[----:B------:R-:W0:Y:S01]  /*baf0*/  LDC R14, c[0x0][0x148] ;  /* 0x00005200ff0e7b82 */ /* 0x000e220000000800 */
[----:B------:R-:W-:Y:S02]  /*bb00*/  IMAD.IADD R3, R3, 0x1, R5 ;  /* 0x0000000103037824 */ /* 0x000fe400078e0205 */
[----:B-1----:R-:W-:Y:S01]  /*bb10*/  IMAD R11, R12, R4, R11 ;  /* 0x000000040c0b7224 */ /* 0x002fe200078e020b */
[----:B------:R-:W-:Y:S02]  /*bb20*/  I2FP.F32.U32 R4, R9 ;  /* 0x0000000900047245 */ /* 0x000fe40000201000 */
[----:B------:R-:W-:-:S02]  /*bb30*/  SHF.R.U64 R12, R2, UR4, R3 ;  /* 0x00000004020c7c19 */ /* 0x000fc40008001203 */
[----:B------:R-:W-:Y:S01]  /*bb40*/  SHF.R.U32.HI R3, RZ, UR4, R3 ;  /* 0x00000004ff037c19 */ /* 0x000fe20008011603 */
[----:B------:R-:W-:Y:S01]  /*bb50*/  FMUL R4, R4, UR5 ;  /* 0x0000000504047c20 */ /* 0x000fe20008400000 */
[----:B------:R-:W-:Y:S02]  /*bb60*/  ULDC UR4, c[0x0][0x608] ;  /* 0x0001820000047ab9 */ /* 0x000fe40000000800 */
[--C-:B------:R-:W-:Y:S01]  /*bb70*/  SHF.R.U64 R15, R12, UR4, R3.reuse ;  /* 0x000000040c0f7c19 */ /* 0x100fe20008001203 */
[----:B------:R1:W2:Y:S01]  /*bb80*/  F2I.U32.TRUNC.NTZ R20, R4 ;  /* 0x0000000400147305 */ /* 0x0002a2000020f000 */
[----:B------:R-:W-:Y:S01]  /*bb90*/  SHF.R.U32.HI R2, RZ, UR4, R3 ;  /* 0x00000004ff027c19 */ /* 0x000fe20008011603 */
[----:B------:R-:W-:-:S03]  /*bba0*/  ULDC UR4, c[0x0][0x658] ;  /* 0x0001960000047ab9 */ /* 0x000fc60000000800 */
[--C-:B------:R-:W-:Y:S02]  /*bbb0*/  SHF.R.U64 R13, R15, UR4, R2.reuse ;  /* 0x000000040f0d7c19 */ /* 0x100fe40008001202 */
[----:B------:R-:W-:-:S03]  /*bbc0*/  SHF.R.U32.HI R19, RZ, UR4, R2 ;  /* 0x00000004ff137c19 */ /* 0x000fc60008011602 */
[----:B------:R-:W-:Y:S02]  /*bbd0*/  IMAD.MOV.U32 R2, RZ, RZ, R13 ;  /* 0x000000ffff027224 */ /* 0x000fe400078e000d */
[----:B------:R-:W-:Y:S01]  /*bbe0*/  IMAD.MOV.U32 R3, RZ, RZ, R19 ;  /* 0x000000ffff037224 */ /* 0x000fe200078e0013 */
[----:B-1----:R-:W-:Y:S06]  /*bbf0*/  @!P1 BRA `(.L_x_302) ;  /* 0x0000000000289947 */ /* 0x002fec0003800000 */
        /* <DEDUP_REMOVED lines=10> */
.L_x_302:
[----:B------:R-:W1:Y:S01]  /*bca0*/  LDC R4, c[0x0][0x65c] ;  /* 0x00019700ff047b82 */ /* 0x000e620000000800 */
[----:B------:R-:W-:Y:S01]  /*bcb0*/  ULDC UR4, c[0x0][0x648] ;  /* 0x0001920000047ab9 */ /* 0x000fe20000000800 */
[----:B------:R-:W-:Y:S01]  /*bcc0*/  LOP3.LUT R15, R15, UR29, RZ, 0xc0, !PT ;  /* 0x0000001d0f0f7c12 */ /* 0x000fe2000f8ec0ff */
[----:B--2---:R-:W-:Y:S01]  /*bcd0*/  IMAD.MOV R20, RZ, RZ, -R20 ;  /* 0x000000ffff147224 */ /* 0x004fe200078e0a14 */
[----:B------:R-:W-:Y:S01]  /*bce0*/  SHF.R.U64 R2, R2, UR4, R3 ;  /* 0x0000000402027c19 */ /* 0x000fe20008001203 */
[----:B------:R-:W-:Y:S01]  /*bcf0*/  ULDC UR4, c[0x0][0x638] ;  /* 0x00018e0000047ab9 */ /* 0x000fe20000000800 */
[----:B------:R-:W-:Y:S01]  /*bd00*/  LOP3.LUT R12, R12, UR13, RZ, 0xc0, !PT ;  /* 0x0000000d0c0c7c12 */ /* 0x000fe2000f8ec0ff */
[----:B------:R-:W-:Y:S01]  /*bd10*/  ULDC UR5, c[0x0][0x610] ;  /* 0x0001840000057ab9 */ /* 0x000fe20000000800 */
[----:B------:R-:W-:Y:S01]  /*bd20*/  IMAD.MOV.U32 R3, RZ, RZ, 0x1 ;  /* 0x00000001ff037424 */ /* 0x000fe200078e00ff */
[----:B-1----:R-:W-:Y:S01]  /*bd30*/  ISETP.NE.AND P1, PT, R4, 0x1, PT ;  /* 0x000000010400780c */ /* 0x002fe20003f25270 */
[----:B------:R-:W-:-:S02]  /*bd40*/  IMAD.MOV R4, RZ, RZ, -R2 ;  /* 0x000000ffff047224 */ /* 0x000fc400078e0a02 */
[----:B------:R-:W-:Y:S02]  /*bd50*/  IMAD R2, R2, UR21, R15 ;  /* 0x0000001502027c24 */ /* 0x000fe4000f8e020f */
[----:B------:R-:W-:Y:S01]  /*bd60*/  IMAD R13, R4, UR4, R13 ;  /* 0x00000004040d7c24 */ /* 0x000fe2000f8e020d */
[----:B------:R-:W-:-:S07]  /*bd70*/  ULDC UR4, c[0x0][0x600] ;  /* 0x0001800000047ab9 */ /* 0x000fce0000000800 */
[----:B0-----:R-:W-:-:S04]  /*bd80*/  @P1 IMAD R11, R14, R20, R9 ;  /* 0x000000140e0b1224 */ /* 0x001fc800078e0209 */
[----:B------:R-:W-:Y:S02]  /*bd90*/  IMAD R11, R2, UR5, R11 ;  /* 0x00000005020b7c24 */ /* 0x000fe4000f8e020b */
[----:B------:R-:W-:-:S05]  /*bda0*/  IMAD R2, R13, UR4, R12 ;  /* 0x000000040d027c24 */ /* 0x000fca000f8e020c */
[----:B------:R-:W-:Y:S02]  /*bdb0*/  SEL R22, R2, R11, !P1 ;  /* 0x0000000b02167207 */ /* 0x000fe40004800000 */
[----:B------:R-:W-:Y:S01]  /*bdc0*/  SEL R19, R11, R2, !P1 ;  /* 0x000000020b137207 */ /* 0x000fe20004800000 */
[----:B------:R-:W-:-:S07]  /*bdd0*/  IMAD.MOV.U32 R2, RZ, RZ, R10 ;  /* 0x000000ffff027224 */ /* 0x000fce00078e000a */
.L_x_300:
[----:B------:R-:W-:Y:S05]  /*bde0*/  BSYNC B1 ;  /* 0x0000000000017941 */ /* 0x000fea0003800000 */
.L_x_299:
[----:B------:R-:W-:-:S13]  /*bdf0*/  LOP3.LUT P1, RZ, R3, 0xff, RZ, 0xc0, !PT ;  /* 0x000000ff03ff7812 */ /* 0x000fda000782c0ff */
[----:B------:R-:W-:Y:S05]  /*be00*/  @P1 BRA `(.L_x_303) ;  /* 0xfffffff000a81947 */ /* 0x000fea000383ffff */
[----:B------:R-:W-:Y:S05]  /*be10*/  BSYNC B0 ;  /* 0x0000000000007941 */ /* 0x000fea0003800000 */
.L_x_291:
[----:B------:R-:W-:-:S03]  /*be20*/  UMOV UR4, 0xffffffff ;  /* 0xffffffff00047882 */ /* 0x000fc60000000000 */
[----:B------:R-:W-:Y:S05]  /*be30*/  BRA.DIV UR4, `(.L_x_304) ;  /* 0x00000006041c7947 */ /* 0x000fea000b800000 */
[----:B------:R-:W-:-:S13]  /*be40*/  ELECT P6, URZ, PT ;  /* 0x00000000003f782f */ /* 0x000fda00038c0000 */
.L_x_319:
[----:B------:R-:W-:Y:S04]  /*be50*/  BSSY B0, `(.L_x_305) ;  /* 0x0000022000007945 */ /* 0x000fe80003800000 */
[----:B------:R-:W-:Y:S05]  /*be60*/  @!P6 BRA `(.L_x_306) ;  /* 0x000000000080e947 */ /* 0x000fea0003800000 */
[----:B------:R-:W-:-:S04]  /*be70*/  LOP3.LUT R16, R16, 0x2, RZ, 0xfc, !PT ;  /* 0x0000000210107812 */ /* 0x000fc800078efcff */
[----:B------:R-:W-:-:S13]  /*be80*/  ISETP.NE.AND P0, PT, R16, 0x3, PT ;  /* 0x000000031000780c */ /* 0x000fda0003f05270 */
[----:B------:R-:W-:Y:S05]  /*be90*/  @!P0 BRA `(.L_x_307) ;  /* 0x0000000000048947 */ /* 0x000fea0003800000 */
[----:B------:R-:W-:Y:S01]  /*bea0*/  BPT.TRAP 0x1 ;  /* 0x000000040000795c */ /* 0x000fe20000300000 */
.L_x_307:
[----:B------:R-:W0:Y:S01]  /*beb0*/  S2R R3, SR_CgaCtaId ;  /* 0x0000000000037919 */ /* 0x000e220000008800 */
[----:B------:R-:W-:Y:S02]  /*bec0*/  MOV R2, 0x400 ;  /* 0x0000040000027802 */ /* 0x000fe40000000f00 */
[----:B------:R-:W-:Y:S02]  /*bed0*/  SHF.L.U32 R4, R0, 0x1f, RZ ;  /* 0x0000001f00047819 */ /* 0x000fe400000006ff */
[----:B0-----:R-:W-:-:S05]  /*bee0*/  LEA R2, R3, R2, 0x18 ;  /* 0x0000000203027211 */ /* 0x001fca00078ec0ff */
[----:B------:R-:W-:-:S04]  /*bef0*/  VIADD R2, R2, 0x18 ;  /* 0x0000001802027836 */ /* 0x000fc80000000000 */
[C---:B------:R-:W-:Y:S02]  /*bf00*/  IMAD R9, R7.reuse, 0x8, R2 ;  /* 0x0000000807097824 */ /* 0x040fe400078e0202 */
[----:B------:R-:W-:Y:S02]  /*bf10*/  VIADD R7, R7, 0x1 ;  /* 0x0000000107077836 */ /* 0x000fe40000000000 */
[----:B------:R-:W0:Y:S03]  /*bf20*/  SYNCS.PHASECHK.TRANS64.TRYWAIT P0, [R9+URZ], R4 ;  /* 0x00000004090075a7 */ /* 0x000e26000800017f */
[----:B------:R-:W-:-:S04]  /*bf30*/  ISETP.NE.AND P1, PT, R7, 0x3, PT ;  /* 0x000000030700780c */ /* 0x000fc80003f25270 */
[----:B------:R-:W-:Y:S02]  /*bf40*/  SEL R3, RZ, 0x1, P1 ;  /* 0x00000001ff037807 */ /* 0x000fe40000800000 */
[----:B------:R-:W-:Y:S02]  /*bf50*/  SEL R7, R7, RZ, P1 ;  /* 0x000000ff07077207 */ /* 0x000fe40000800000 */
[----:B------:R-:W-:-:S03]  /*bf60*/  LOP3.LUT R11, R0, R3, RZ, 0x3c, !PT ;  /* 0x00000003000b7212 */ /* 0x000fc600078e3cff */
[----:B------:R-:W-:Y:S01]  /*bf70*/  IMAD R6, R7, 0x8, R2 ;  /* 0x0000000807067824 */ /* 0x000fe200078e0202 */
[----:B------:R-:W-:Y:S01]  /*bf80*/  SHF.L.U32 R5, R11, 0x1f, RZ ;  /* 0x0000001f0b057819 */ /* 0x000fe200000006ff */
[----:B0-----:R-:W-:Y:S06]  /*bf90*/  @!P0 BRA `(.L_x_308) ;  /* 0x0000000000e48947 */ /* 0x001fec0003800000 */
.L_x_320:
[----:B------:R-:W1:Y:S01]  /*bfa0*/  SYNCS.PHASECHK.TRANS64.TRYWAIT P0, [R6+URZ], R5 ;  /* 0x00000005060075a7 */ /* 0x000e62000800017f */
[----:B------:R-:W-:-:S05]  /*bfb0*/  VIADD R0, R7, 0x1 ;  /* 0x0000000107007836 */ /* 0x000fca0000000000 */
[----:B------:R-:W-:-:S04]  /*bfc0*/  ISETP.NE.AND P1, PT, R0, 0x3, PT ;  /* 0x000000030000780c */ /* 0x000fc80003f25270 */
[----:B0-----:R-:W-:Y:S02]  /*bfd0*/  SEL R4, RZ, 0x1, P1 ;  /* 0x00000001ff047807 */ /* 0x001fe40000800000 */
[----:B------:R-:W-:Y:S02]  /*bfe0*/  SEL R3, R0, RZ, P1 ;  /* 0x000000ff00037207 */ /* 0x000fe40000800000 */
[----:B------:R-:W-:Y:S01]  /*bff0*/  LOP3.LUT R0, R11, R4, RZ, 0x3c, !PT ;  /* 0x000000040b007212 */ /* 0x000fe200078e3cff */
[----:B-1----:R-:W-:Y:S06]  /*c000*/  @!P0 BRA `(.L_x_309) ;  /* 0x0000000000dc8947 */ /* 0x002fec0003800000 */
.L_x_321:
[----:B------:R-:W-:Y:S01]  /*c010*/  IMAD R3, R3, 0x8, R2 ;  /* 0x0000000803037824 */ /* 0x000fe200078e0202 */
[----:B------:R-:W-:-:S07]  /*c020*/  SHF.L.U32 R0, R0, 0x1f, RZ ;  /* 0x0000001f00007819 */ /* 0x000fce00000006ff */
.L_x_310:
[----:B-1----:R1:W2:Y:S02]  /*c030*/  SYNCS.PHASECHK.TRANS64.TRYWAIT P0, [R3+URZ], R0 ;  /* 0x00000000030075a7 */ /* 0x0022a4000800017f */
[----:B--2---:R-:W-:Y:S05]  /*c040*/  @!P0 NANOSLEEP.SYNCS 0x989680 ;  /* 0x009896800000895d */ /* 0x004fea0003900000 */
[----:B------:R-:W2:Y:S02]  /*c050*/  @!P0 SYNCS.PHASECHK.TRANS64 P0, [R3+URZ], R0 ;  /* 0x00000000030085a7 */ /* 0x000ea4000800007f */
[----:B--2---:R-:W-:Y:S05]  /*c060*/  @!P0 BRA `(.L_x_310) ;  /* 0xfffffffc00f08947 */ /* 0x004fea000383ffff */
.L_x_306:
[----:B------:R-:W-:Y:S05]  /*c070*/  BSYNC B0 ;  /* 0x0000000000007941 */ /* 0x000fea0003800000 */
.L_x_305:
[----:B------:R-:W-:Y:S05]  /*c080*/  EXIT ;  /* 0x000000000000794d */ /* 0x000fea0003800000 */
.L_x_15:
[----:B-1----:R1:W2:Y:S02]  /*c090*/  SYNCS.PHASECHK.TRANS64.TRYWAIT P0, [R159+URZ], R0 ;  /* 0x000000009f0075a7 */ /* 0x0022a4000800017f */
[----:B--2---:R-:W-:Y:S05]  /*c0a0*/  @!P0 NANOSLEEP.SYNCS 0x989680 ;  /* 0x009896800000895d */ /* 0x004fea0003900000 */
[----:B------:R-:W2:Y:S02]  /*c0b0*/  @!P0 SYNCS.PHASECHK.TRANS64 P0, [R159+URZ], R0 ;  /* 0x000000009f0085a7 */ /* 0x000ea4000800007f */
[----:B--2---:R-:W-:Y:S05]  /*c0c0*/  @!P0 BRA `(.L_x_15) ;  /* 0xfffffffc00f08947 */ /* 0x004fea000383ffff */
[----:B------:R-:W-:Y:S05]  /*c0d0*/  BRA `(.L_x_311) ;  /* 0xffffff5000e07947 */ /* 0x000fea000383ffff */
.L_x_20:
[----:B--2---:R2:W3:Y:S02]  /*c0e0*/  SYNCS.PHASECHK.TRANS64.TRYWAIT P1, [R3+URZ], R0 ;  /* 0x00000000030075a7 */ /* 0x0044e4000802017f */
[----:B---3--:R-:W-:Y:S05]  /*c0f0*/  @!P1 NANOSLEEP.SYNCS 0x989680 ;  /* 0x009896800000995d */ /* 0x008fea0003900000 */
[----:B------:R-:W3:Y:S02]  /*c100*/  @!P1 SYNCS.PHASECHK.TRANS64 P1, [R3+URZ], R0 ;  /* 0x00000000030095a7 */ /* 0x000ee4000802007f */
[----:B---3--:R-:W-:Y:S05]  /*c110*/  @!P1 BRA `(.L_x_20) ;  /* 0xfffffffc00f09947 */ /* 0x008fea000383ffff */
[----:B------:R-:W-:Y:S05]  /*c120*/  BRA `(.L_x_19) ;  /* 0xffffff54004c7947 */ /* 0x000fea000383ffff */
.L_x_25:
[----:B--2---:R-:W-:-:S04]  /*c130*/  IMAD.U32 R4, RZ, RZ, UR6 ;  /* 0x00000006ff047e24 */ /* 0x004fc8000f8e00ff */
[----:B------:R2:W3:Y:S03]  /*c140*/  SYNCS.PHASECHK.TRANS64.TRYWAIT P1, [R4+URZ], R3 ;  /* 0x00000003040075a7 */ /* 0x0004e6000802017f */
[----:B---3--:R-:W-:Y:S05]  /*c150*/  @!P1 NANOSLEEP.SYNCS 0x989680 ;  /* 0x009896800000995d */ /* 0x008fea0003900000 */
[----:B------:R-:W3:Y:S02]  /*c160*/  @!P1 SYNCS.PHASECHK.TRANS64 P1, [R4+URZ], R3 ;  /* 0x00000003040095a7 */ /* 0x000ee4000802007f */
[----:B---3--:R-:W-:Y:S05]  /*c170*/  @!P1 BRA `(.L_x_25) ;  /* 0xfffffffc00ec9947 */ /* 0x008fea000383ffff */
[----:B------:R-:W-:Y:S05]  /*c180*/  BRA `(.L_x_24) ;  /* 0xffffff5c00a47947 */ /* 0x000fea000383ffff */
.L_x_31:
[----:B-1----:R1:W2:Y:S02]  /*c190*/  SYNCS.PHASECHK.TRANS64.TRYWAIT P0, [R159+URZ+0x10], R0 ;  /* 0x000010009f0075a7 */ /* 0x0022a4000800017f */
[----:B--2---:R-:W-:Y:S05]  /*c1a0*/  @!P0 NANOSLEEP.SYNCS 0x989680 ;  /* 0x009896800000895d */ /* 0x004fea0003900000 */
[----:B------:R-:W2:Y:S02]  /*c1b0*/  @!P0 SYNCS.PHASECHK.TRANS64 P0, [R159+URZ+0x10], R0 ;  /* 0x000010009f0085a7 */ /* 0x000ea4000800007f */
[----:B--2---:R-:W-:Y:S05]  /*c1c0*/  @!P0 BRA `(.L_x_31) ;  /* 0xfffffffc00f08947 */ /* 0x004fea000383ffff */
[----:B------:R-:W-:Y:S05]  /*c1d0*/  BRA `(.L_x_312) ;  /* 0xffffff6800687947 */ /* 0x000fea000383ffff */
.L_x_292:
[----:B------:R-:W-:Y:S01]  /*c1e0*/  BSSY B1, `(.L_x_313) ;  /* 0x0000006000017945 */ /* 0x000fe20003800000 */
[----:B------:R-:W-:-:S07]  /*c1f0*/  IMAD.MOV.U32 R15, RZ, RZ, -0x1 ;  /* 0xffffffffff0f7424 */ /* 0x000fce00078e00ff */
[----:B-----5:R-:W-:Y:S05]  /*c200*/  WARPSYNC.COLLECTIVE R15, `(.L_x_314) ;  /* 0x000000000f0c7348 */ /* 0x020fea0003c00000 */
[----:B------:R-:W-:Y:S02]  /*c210*/  ELECT P6, UR62, PT ;  /* 0x00000000003e782f */ /* 0x000fe400038c0000 */
[----:B------:R-:W-:Y:S01]  /*c220*/  MOV R14, UR62 ;  /* 0x0000003e000e7c02 */ /* 0x000fe20008000f00 */
[----:B-----5:R-:W-:Y:S10]  /*c230*/  ENDCOLLECTIVE ;  /* 0x000000000000791b */ /* 0x020ff40003800000 */
.L_x_314:
[----:B------:R-:W-:Y:S05]  /*c240*/  BSYNC B1 ;  /* 0x0000000000017941 */ /* 0x000fea0003800000 */
.L_x_313:
[----:B------:R-:W-:Y:S05]  /*c250*/  BRA `(.L_x_315) ;  /* 0xffffffec00a07947 */ /* 0x000fea000383ffff */
.L_x_295:
[----:B0-----:R0:W1:Y:S02]  /*c260*/  SYNCS.PHASECHK.TRANS64.TRYWAIT P1, [R10+URZ+0x18], R5 ;  /* 0x000018050a0075a7 */ /* 0x001064000802017f */
[----:B-1----:R-:W-:Y:S05]  /*c270*/  @!P1 NANOSLEEP.SYNCS 0x989680 ;  /* 0x009896800000995d */ /* 0x002fea0003900000 */
[----:B------:R-:W1:Y:S02]  /*c280*/  @!P1 SYNCS.PHASECHK.TRANS64 P1, [R10+URZ+0x18], R5 ;  /* 0x000018050a0095a7 */ /* 0x000e64000802007f */
[----:B-1----:R-:W-:Y:S05]  /*c290*/  @!P1 BRA `(.L_x_295) ;  /* 0xfffffffc00f09947 */ /* 0x002fea000383ffff */
[----:B------:R-:W-:Y:S05]  /*c2a0*/  BRA `(.L_x_316) ;  /* 0xffffffec00d47947 */ /* 0x000fea000383ffff */
.L_x_304:
[----:B------:R-:W-:Y:S01]  /*c2b0*/  BSSY B0, `(.L_x_317) ;  /* 0x0000006000007945 */ /* 0x000fe20003800000 */
[----:B------:R-:W-:-:S07]  /*c2c0*/  IMAD.MOV.U32 R15, RZ, RZ, -0x1 ;  /* 0xffffffffff0f7424 */ /* 0x000fce00078e00ff */
[----:B-----5:R-:W-:Y:S05]  /*c2d0*/  WARPSYNC.COLLECTIVE R15, `(.L_x_318) ;  /* 0x000000000f0c7348 */ /* 0x020fea0003c00000 */
[----:B------:R-:W-:Y:S02]  /*c2e0*/  ELECT P6, UR62, PT ;  /* 0x00000000003e782f */ /* 0x000fe400038c0000 */
[----:B------:R-:W-:Y:S01]  /*c2f0*/  MOV R14, UR62 ;  /* 0x0000003e000e7c02 */ /* 0x000fe20008000f00 */
[----:B-----5:R-:W-:Y:S10]  /*c300*/  ENDCOLLECTIVE ;  /* 0x000000000000791b */ /* 0x020ff40003800000 */
.L_x_318:
[----:B------:R-:W-:Y:S05]  /*c310*/  BSYNC B0 ;  /* 0x0000000000007941 */ /* 0x000fea0003800000 */
.L_x_317:
[----:B------:R-:W-:Y:S05]  /*c320*/  BRA `(.L_x_319) ;  /* 0xfffffff800c87947 */ /* 0x000fea000383ffff */
.L_x_308:
[----:B0-----:R0:W1:Y:S02]  /*c330*/  SYNCS.PHASECHK.TRANS64.TRYWAIT P0, [R9+URZ], R4 ;  /* 0x00000004090075a7 */ /* 0x001064000800017f */
[----:B-1----:R-:W-:Y:S05]  /*c340*/  @!P0 NANOSLEEP.SYNCS 0x989680 ;  /* 0x009896800000895d */ /* 0x002fea0003900000 */
[----:B------:R-:W1:Y:S02]  /*c350*/  @!P0 SYNCS.PHASECHK.TRANS64 P0, [R9+URZ], R4 ;  /* 0x00000004090085a7 */ /* 0x000e64000800007f */
[----:B-1----:R-:W-:Y:S05]  /*c360*/  @!P0 BRA `(.L_x_308) ;  /* 0xfffffffc00f08947 */ /* 0x002fea000383ffff */
[----:B------:R-:W-:Y:S05]  /*c370*/  BRA `(.L_x_320) ;  /* 0xfffffffc00087947 */ /* 0x000fea000383ffff */
.L_x_309:
[----:B0-----:R0:W1:Y:S02]  /*c380*/  SYNCS.PHASECHK.TRANS64.TRYWAIT P0, [R6+URZ], R5 ;  /* 0x00000005060075a7 */ /* 0x001064000800017f */
[----:B-1----:R-:W-:Y:S05]  /*c390*/  @!P0 NANOSLEEP.SYNCS 0x989680 ;  /* 0x009896800000895d */ /* 0x002fea0003900000 */
[----:B------:R-:W1:Y:S02]  /*c3a0*/  @!P0 SYNCS.PHASECHK.TRANS64 P0, [R6+URZ], R5 ;  /* 0x00000005060085a7 */ /* 0x000e64000800007f */
[----:B-1----:R-:W-:Y:S05]  /*c3b0*/  @!P0 BRA `(.L_x_309) ;  /* 0xfffffffc00f08947 */ /* 0x002fea000383ffff */
[----:B------:R-:W-:Y:S05]  /*c3c0*/  BRA `(.L_x_321) ;  /* 0xfffffffc00107947 */ /* 0x000fea000383ffff */
.L_x_322:
[----:B------:R-:W-:-:S00]  /*c3d0*/  BRA `(.L_x_322) ;  /* 0xfffffffc00fc7947 */ /* 0x000fc0000383ffff */
[----:B------:R-:W-:-:S00]  /*c3e0*/  NOP ;  /* 0x0000000000007918 */ /* 0x000fc00000000000 */
        /* <DEDUP_REMOVED lines=9> */
.L_x_323:


//--------------------- .nv.global.init           --------------------------
	.section	.nv.global.init,"aw",@progbits
.nv.global.init:
	.type		$str$22,@object
	.size		$str$22,($str$23 - $str$22)
$str$22:
        /*0000*/ 	.byte	0x6b, 0x5f, 0x74, 0x69, 0x6c, 0x65, 0x5f, 0x63, 0x6f, 0x75, 0x6e, 0x74, 0x20, 0x3e, 0x3d, 0x20
        /*0010*/ 	.byte	0x31, 0x00
	.type		$str$23,@object
	.size		$str$23,(__unnamed_1 - $str$23)
$str$23:
        /*0012*/ 	.byte	0x2f, 0x74, 0x6d, 0x70, 0x2f, 0x63, 0x75, 0x74, 0x6c, 0x61, 0x73, 0x73, 0x5f, 0x73, 0x77, 0x65
        /*0022*/ 	.byte	0x65, 0x70, 0x5f, 0x73, 0x72, 0x63, 0x2f, 0x69, 0x6e, 0x63, 0x6c, 0x75, 0x64, 0x65, 0x2f, 0x63
        /*0032*/ 	.byte	0x75, 0x74, 0x6c, 0x61, 0x73, 0x73, 0x2f, 0x67, 0x65, 0x6d, 0x6d, 0x2f, 0x63, 0x6f, 0x6c, 0x6c
        /*0042*/ 	.byte	0x65, 0x63, 0x74, 0x69, 0x76, 0x65, 0x2f, 0x73, 0x6d, 0x39, 0x30, 0x5f, 0x6d, 0x6d, 0x61, 0x5f
        /*0052*/ 	.byte	0x74, 0x6d, 0x61, 0x5f, 0x67, 0x6d, 0x6d, 0x61, 0x5f, 0x73, 0x73, 0x5f, 0x77, 0x61, 0x72, 0x70
        /*0062*/ 	.byte	0x73, 0x70, 0x65, 0x63, 0x69, 0x61, 0x6c, 0x69, 0x7a, 0x65, 0x64, 0x2e, 0x68, 0x70, 0x70, 0x00
	.type		__unnamed_1,@object
	.size		__unnamed_1,(.L_0 - __unnamed_1)
__unnamed_1:
        /*0072*/ 	.byte	0x76, 0x6f, 0x69, 0x64, 0x20, 0x63, 0x75, 0x74, 0x6c, 0x61, 0x73, 0x73, 0x3a, 0x3a, 0x67, 0x65
        /* <DEDUP_REMOVED lines=176> */
        /*0b82*/ 	.byte	0x65, 0x3a, 0x3a, 0x69, 0x64, 0x65, 0x6e, 0x74, 0x69, 0x74, 0x79, 0x5d, 0x00
.L_0:


//--------------------- .nv.shared._ZN7cutlass13device_kernelINS_4gemm6kernel13GemmUniversalIN4cute5tupleIJiiiiEEENS1_10collective13CollectiveMmaINS1_34MainloopSm90TmaGmmaWarpSpecializedILi3ENS5_IJNS4_1CILi1EEESB_SB_EEENS1_32KernelTmaWarpSpecializedPingpongEEENS5_IJNSA_ILi64EEENSA_ILi256EEENSA_ILi128EEEEEENS_10tfloat32_tENS5_IJlSB_lEEESJ_SK_NS4_8TiledMMAINS4_8MMA_AtomIJNS4_4SM904GMMA30MMA_64x256x8_F32TF32TF32_SS_TNILNSO_7ScaleInE1ELSQ_1EEEEEENS4_6LayoutISC_NS5_IJNSA_ILi0EEESU_SU_EEEEENS5_IJNS4_10UnderscoreESX_SX_EEEEENS4_13SM90_TMA_LOADENS4_14ComposedLayoutINS4_7SwizzleILi3ELi4ELi3EEENS4_18smem_ptr_flag_bitsILi32EEENST_INS5_IJNSA_ILi8EEENSA_ILi32EEEEEENS5_IJS17_SB_EEEEEEEvNS4_8identityES10_S1B_vS1C_EENS_8epilogue10collective6detail29Sm90TmaWarpSpecializedAdapterINS1F_15DefaultEpilogueISJ_SK_SK_NS1E_6thread17LinearCombinationISJ_Li1EffLNS1J_9ScaleType4KindE0ELNS_15FloatRoundStyleE2ESJ_EENS1_15EpilogueDefaultEEEEEvvEEEEvNT_6ParamsE --------------------------
	.section	.nv.shared._ZN7cutlass13device_kernelINS_4gemm6kernel13GemmUniversalIN4cute5tupleIJiiiiEEENS1_10collective13CollectiveMmaINS1_34MainloopSm90TmaGmmaWarpSpecializedILi3ENS5_IJNS4_1CILi1EEESB_SB_EEENS1_32KernelTmaWarpSpecializedPingpongEEENS5_IJNSA_ILi64EEENSA_ILi256EEENSA_ILi128EEEEEENS_10tfloat32_tENS5_IJlSB_lEEESJ_SK_NS4_8TiledMMAINS4_8MMA_AtomIJNS4_4SM904GMMA30MMA_64x256x8_F32TF32TF32_SS_TNILNSO_7ScaleInE1ELSQ_1EEEEEENS4_6LayoutISC_NS5_IJNSA_ILi0EEESU_SU_EEEEENS5_IJNS4_10UnderscoreESX_SX_EEEEENS4_13SM90_TMA_LOADENS4_14ComposedLayoutINS4_7SwizzleILi3ELi4ELi3EEENS4_18smem_ptr_flag_bitsILi32EEENST_INS5_IJNSA_ILi8EEENSA_ILi32EEEEEENS5_IJS17_SB_EEEEEEEvNS4_8identityES10_S1B_vS1C_EENS_8epilogue10collective6detail29Sm90TmaWarpSpecializedAdapterINS1F_15DefaultEpilogueISJ_SK_SK_NS1E_6thread17LinearCombinationISJ_Li1EffLNS1J_9ScaleType4KindE0ELNS_15FloatRoundStyleE2ESJ_EENS1_15EpilogueDefaultEEEEEvvEEEEvNT_6ParamsE,"aw",@nobits
	.sectionflags	@""
	.align	16
	.zero		1024


//--------------------- .nv.shared.reserved.0     --------------------------
	.section	.nv.shared.reserved.0,"aw",@nobits
	.weak		__nv_reservedSMEM_offset_0_alias
	.size		__nv_reservedSMEM_offset_0_alias, 0, 0
	.other		__nv_reservedSMEM_offset_0_alias,@"STO_CUDA_RESERVED_SHARED STV_DEFAULT"
__nv_reservedSMEM_offset_0_alias:
	.zero		0


//--------------------- .nv.global                --------------------------
	.section	.nv.global,"aw",@nobits
.nv.global:
	.type		_ZN40_INTERNAL_d77f2c7a_4_k_cu_47d537f9_274424cute1_E,@object
	.size		_ZN40_INTERNAL_d77f2c7a_4_k_cu_47d537f9_274424cute1_E,(_ZN40_INTERNAL_d77f2c7a_4_k_cu_47d537f9_274424cuda3std3__45__cpo6cbeginE - _ZN40_INTERNAL_d77f2c7a_4_k_cu_47d537f9_274424cute1_E)
_ZN40_INTERNAL_d77f2c7a_4_k_cu_47d537f9_274424cute1_E:
	.zero		1
	.type		_ZN40_INTERNAL_d77f2c7a_4_k_cu_47d537f9_274424cuda3std3__45__cpo6cbeginE,@object
	.size		_ZN40_INTERNAL_d77f2c7a_4_k_cu_47d537f9_274424cuda3std3__45__cpo6cbeginE,(_ZN40_INTERNAL_d77f2c7a_4_k_cu_47d537f9_274424cuda3std3__48in_placeE - _ZN40_INTERNAL_d77f2c7a_4_k_cu_47d537f9_274424cuda3std3__45__cpo6cbeginE)
_ZN40_INTERNAL_d77f2c7a_4_k_cu_47d537f9_274424cuda3std3__45__cpo6cbeginE:
	.zero		1
	.type		_ZN40_INTERNAL_d77f2c7a_4_k_cu_47d537f9_274424cuda3std3__48in_placeE,@object
	.size		_ZN40_INTERNAL_d77f2c7a_4_k_cu_47d537f9_274424cuda3std3__48in_placeE,(_ZN40_INTERNAL_d77f2c7a_4_k_cu_47d537f9_274424cuda3std6ranges3__45__cpo9iter_moveE - _ZN40_INTERNAL_d77f2c7a_4_k_cu_47d537f9_274424cuda3std3__48in_placeE)
_ZN40_INTERNAL_d77f2c7a_4_k_cu_47d537f9_274424cuda3std3__48in_placeE:
	.zero		1
	.type		_ZN40_INTERNAL_d77f2c7a_4_k_cu_47d537f9_274424cuda3std6ranges3__45__cpo9iter_moveE,@object
	.size		_ZN40_INTERNAL_d77f2c7a_4_k_cu_47d537f9_274424cuda3std6ranges3__45__cpo9iter_moveE,(_ZN40_INTERNAL_d77f2c7a_4_k_cu_47d537f9_274424cuda3std3__45__cpo5beginE - _ZN40_INTERNAL_d77f2c7a_4_k_cu_47d537f9_274424cuda3std6ranges3__45__cpo9iter_moveE)
_ZN40_INTERNAL_d77f2c7a_4_k_cu_47d537f9_274424cuda3std6ranges3__45__cpo9iter_moveE:
	.zero		1
	.type		_ZN40_INTERNAL_d77f2c7a_4_k_cu_47d537f9_274424cuda3std3__45__cpo5beginE,@object
	.size		_ZN40_INTERNAL_d77f2c7a_4_k_cu_47d537f9_274424cuda3std3__45__cpo5beginE,(_ZN40_INTERNAL_d77f2c7a_4_k_cu_47d537f9_274424cuda3std3__442_GLOBAL__N__d77f2c7a_4_k_cu_47d537f9_274426ignoreE - _ZN40_INTERNAL_d77f2c7a_4_k_cu_47d537f9_274424cuda3std3__45__cpo5beginE)
_ZN40_INTERNAL_d77f2c7a_4_k_cu_47d537f9_274424cuda3std3__45__cpo5beginE:
	.zero		1
	.type		_ZN40_INTERNAL_d77f2c7a_4_k_cu_47d537f9_274424cuda3std3__442_GLOBAL__N__d77f2c7a_4_k_cu_47d537f9_274426ignoreE,@object
	.size		_ZN40_INTERNAL_d77f2c7a_4_k_cu_47d537f9_274424cuda3std3__442_GLOBAL__N__d77f2c7a_4_k_cu_47d537f9_274426ignoreE,(_ZN40_INTERNAL_d77f2c7a_4_k_cu_47d537f9_274424cute7productE - _ZN40_INTERNAL_d77f2c7a_4_k_cu_47d537f9_274424cuda3std3__442_GLOBAL__N__d77f2c7a_4_k_cu_47d537f9_274426ignoreE)
_ZN40_INTERNAL_d77f2c7a_4_k_cu_47d537f9_274424cuda3std3__442_GLOBAL__N__d77f2c7a_4_k_cu_47d537f9_274426ignoreE:
	.zero		1
	.type		_ZN40_INTERNAL_d77f2c7a_4_k_cu_47d537f9_274424cute7productE,@object
	.size		_ZN40_INTERNAL_d77f2c7a_4_k_cu_47d537f9_274424cute7productE,(_ZN40_INTERNAL_d77f2c7a_4_k_cu_47d537f9_274424cuda3std3__45__cpo3endE - _ZN40_INTERNAL_d77f2c7a_4_k_cu_47d537f9_274424cute7productE)
_ZN40_INTERNAL_d77f2c7a_4_k_cu_47d537f9_274424cute7productE:
	.zero		1
	.type		_ZN40_INTERNAL_d77f2c7a_4_k_cu_47d537f9_274424cuda3std3__45__cpo3endE,@object
	.size		_ZN40_INTERNAL_d77f2c7a_4_k_cu_47d537f9_274424cuda3std3__45__cpo3endE,(_ZN40_INTERNAL_d77f2c7a_4_k_cu_47d537f9_274424cuda3std3__419piecewise_constructE - _ZN40_INTERNAL_d77f2c7a_4_k_cu_47d537f9_274424cuda3std3__45__cpo3endE)
_ZN40_INTERNAL_d77f2c7a_4_k_cu_47d537f9_274424cuda3std3__45__cpo3endE:
	.zero		1
	.type		_ZN40_INTERNAL_d77f2c7a_4_k_cu_47d537f9_274424cuda3std3__419piecewise_constructE,@object
	.size		_ZN40_INTERNAL_d77f2c7a_4_k_cu_47d537f9_274424cuda3std3__419piecewise_constructE,(_ZN40_INTERNAL_d77f2c7a_4_k_cu_47d537f9_274424cuda3std3__45__cpo4cendE - _ZN40_INTERNAL_d77f2c7a_4_k_cu_47d537f9_274424cuda3std3__419piecewise_constructE)
_ZN40_INTERNAL_d77f2c7a_4_k_cu_47d537f9_274424cuda3std3__419piecewise_constructE:
	.zero		1
	.type		_ZN40_INTERNAL_d77f2c7a_4_k_cu_47d537f9_274424cuda3std3__45__cpo4cendE,@object
	.size		_ZN40_INTERNAL_d77f2c7a_4_k_cu_47d537f9_274424cuda3std3__45__cpo4cendE,(_ZN40_INTERNAL_d77f2c7a_4_k_cu_47d537f9_274424cuda3std6ranges3__45__cpo4swapE - _ZN40_INTERNAL_d77f2c7a_4_k_cu_47d537f9_274424cuda3std3__45__cpo4cendE)
_ZN40_INTERNAL_d77f2c7a_4_k_cu_47d537f9_274424cuda3std3__45__cpo4cendE:
	.zero		1
	.type		_ZN40_INTERNAL_d77f2c7a_4_k_cu_47d537f9_274424cuda3std6ranges3__45__cpo4swapE,@object
	.size		_ZN40_INTERNAL_d77f2c7a_4_k_cu_47d537f9_274424cuda3std6ranges3__45__cpo4swapE,(.L_8 - _ZN40_INTERNAL_d77f2c7a_4_k_cu_47d537f9_274424cuda3std6ranges3__45__cpo4swapE)
_ZN40_INTERNAL_d77f2c7a_4_k_cu_47d537f9_274424cuda3std6ranges3__45__cpo4swapE:
	.zero		1
.L_8:


//--------------------- .nv.constant0._ZN7cutlass13device_kernelINS_4gemm6kernel13GemmUniversalIN4cute5tupleIJiiiiEEENS1_10collective13CollectiveMmaINS1_34MainloopSm90TmaGmmaWarpSpecializedILi3ENS5_IJNS4_1CILi1EEESB_SB_EEENS1_32KernelTmaWarpSpecializedPingpongEEENS5_IJNSA_ILi64EEENSA_ILi256EEENSA_ILi128EEEEEENS_10tfloat32_tENS5_IJlSB_lEEESJ_SK_NS4_8TiledMMAINS4_8MMA_AtomIJNS4_4SM904GMMA30MMA_64x256x8_F32TF32TF32_SS_TNILNSO_7ScaleInE1ELSQ_1EEEEEENS4_6LayoutISC_NS5_IJNSA_ILi0EEESU_SU_EEEEENS5_IJNS4_10UnderscoreESX_SX_EEEEENS4_13SM90_TMA_LOADENS4_14ComposedLayoutINS4_7SwizzleILi3ELi4ELi3EEENS4_18smem_ptr_flag_bitsILi32EEENST_INS5_IJNSA_ILi8EEENSA_ILi32EEEEEENS5_IJS17_SB_EEEEEEEvNS4_8identityES10_S1B_vS1C_EENS_8epilogue10collective6detail29Sm90TmaWarpSpecializedAdapterINS1F_15DefaultEpilogueISJ_SK_SK_NS1E_6thread17LinearCombinationISJ_Li1EffLNS1J_9ScaleType4KindE0ELNS_15FloatRoundStyleE2ESJ_EENS1_15EpilogueDefaultEEEEEvvEEEEvNT_6ParamsE --------------------------
	.section	.nv.constant0._ZN7cutlass13device_kernelINS_4gemm6kernel13GemmUniversalIN4cute5tupleIJiiiiEEENS1_10collective13CollectiveMmaINS1_34MainloopSm90TmaGmmaWarpSpecializedILi3ENS5_IJNS4_1CILi1EEESB_SB_EEENS1_32KernelTmaWarpSpecializedPingpongEEENS5_IJNSA_ILi64EEENSA_ILi256EEENSA_ILi128EEEEEENS_10tfloat32_tENS5_IJlSB_lEEESJ_SK_NS4_8TiledMMAINS4_8MMA_AtomIJNS4_4SM904GMMA30MMA_64x256x8_F32TF32TF32_SS_TNILNSO_7ScaleInE1ELSQ_1EEEEEENS4_6LayoutISC_NS5_IJNSA_ILi0EEESU_SU_EEEEENS5_IJNS4_10UnderscoreESX_SX_EEEEENS4_13SM90_TMA_LOADENS4_14ComposedLayoutINS4_7SwizzleILi3ELi4ELi3EEENS4_18smem_ptr_flag_bitsILi32EEENST_INS5_IJNSA_ILi8EEENSA_ILi32EEEEEENS5_IJS17_SB_EEEEEEEvNS4_8identityES10_S1B_vS1C_EENS_8epilogue10collective6detail29Sm90TmaWarpSpecializedAdapterINS1F_15DefaultEpilogueISJ_SK_SK_NS1E_6thread17LinearCombinationISJ_Li1EffLNS1J_9ScaleType4KindE0ELNS_15FloatRoundStyleE2ESJ_EENS1_15EpilogueDefaultEEEEEvvEEEEvNT_6ParamsE,"a",@progbits
	.sectionflags	@""
	.align	4
.nv.constant0._ZN7cutlass13device_kernelINS_4gemm6kernel13GemmUniversalIN4cute5tupleIJiiiiEEENS1_10collective13CollectiveMmaINS1_34MainloopSm90TmaGmmaWarpSpecializedILi3ENS5_IJNS4_1CILi1EEESB_SB_EEENS1_32KernelTmaWarpSpecializedPingpongEEENS5_IJNSA_ILi64EEENSA_ILi256EEENSA_ILi128EEEEEENS_10tfloat32_tENS5_IJlSB_lEEESJ_SK_NS4_8TiledMMAINS4_8MMA_AtomIJNS4_4SM904GMMA30MMA_64x256x8_F32TF32TF32_SS_TNILNSO_7ScaleInE1ELSQ_1EEEEEENS4_6LayoutISC_NS5_IJNSA_ILi0EEESU_SU_EEEEENS5_IJNS4_10UnderscoreESX_SX_EEEEENS4_13SM90_TMA_LOADENS4_14ComposedLayoutINS4_7SwizzleILi3ELi4ELi3EEENS4_18smem_ptr_flag_bitsILi32EEENST_INS5_IJNSA_ILi8EEENSA_ILi32EEEEEENS5_IJS17_SB_EEEEEEEvNS4_8identityES10_S1B_vS1C_EENS_8epilogue10collective6detail29Sm90TmaWarpSpecializedAdapterINS1F_15DefaultEpilogueISJ_SK_SK_NS1E_6thread17LinearCombinationISJ_Li1EffLNS1J_9ScaleType4KindE0ELNS_15FloatRoundStyleE2ESJ_EENS1_15EpilogueDefaultEEEEEvvEEEEvNT_6ParamsE:
	.zero		1664


//--------------------- SYMBOLS --------------------------

	.type		.nv.reservedSmem.offset0,@object
	.size		.nv.reservedSmem.offset0,0x4
	.type		__assertfail,@function
